//
// Generated by NVIDIA NVVM Compiler
//
// Compiler Build ID: CL-36424714
// Cuda compilation tools, release 13.0, V13.0.88
// Based on NVVM 20.0.0
//

.version 9.0
.target sm_100
.address_size 64

	// .globl	_Z26MatrixMulKernel_Figure4_16PfS_S_i
// _ZZ26MatrixMulKernel_Figure4_16PfS_S_iE3Mds has been demoted
// _ZZ26MatrixMulKernel_Figure4_16PfS_S_iE3Nds has been demoted

.visible .entry _Z26MatrixMulKernel_Figure4_16PfS_S_i(
	.param .u64 .ptr .align 1 _Z26MatrixMulKernel_Figure4_16PfS_S_i_param_0,
	.param .u64 .ptr .align 1 _Z26MatrixMulKernel_Figure4_16PfS_S_i_param_1,
	.param .u64 .ptr .align 1 _Z26MatrixMulKernel_Figure4_16PfS_S_i_param_2,
	.param .u32 _Z26MatrixMulKernel_Figure4_16PfS_S_i_param_3
)
{
	.reg .pred 	%p<8>;
	.reg .b32 	%r<104>;
	.reg .b32 	%f<368>;
	.reg .b64 	%rd<40>;
	// demoted variable
	.shared .align 4 .b8 _ZZ26MatrixMulKernel_Figure4_16PfS_S_iE3Mds[1024];
	// demoted variable
	.shared .align 4 .b8 _ZZ26MatrixMulKernel_Figure4_16PfS_S_iE3Nds[1024];
	ld.param.u32 	%r31, [_Z26MatrixMulKernel_Figure4_16PfS_S_i_param_3];
	mov.u32 	%r32, %ctaid.x;
	mov.u32 	%r33, %ctaid.y;
	mov.u32 	%r1, %tid.x;
	mov.u32 	%r2, %tid.y;
	shl.b32 	%r34, %r33, 4;
	add.s32 	%r3, %r34, %r2;
	shl.b32 	%r4, %r32, 4;
	add.s32 	%r5, %r4, %r1;
	shr.s32 	%r35, %r31, 31;
	shr.u32 	%r36, %r35, 28;
	add.s32 	%r37, %r31, %r36;
	shr.s32 	%r6, %r37, 4;
	setp.lt.s32 	%p1, %r31, 16;
	mov.f32 	%f367, 0f00000000;
	@%p1 bra 	$L__BB0_9;
	mad.lo.s32 	%r100, %r31, %r3, %r1;
	shl.b32 	%r39, %r2, 6;
	mov.u32 	%r40, _ZZ26MatrixMulKernel_Figure4_16PfS_S_iE3Mds;
	add.s32 	%r8, %r40, %r39;
	add.s32 	%r41, %r6, -1;
	setp.lt.u32 	%p2, %r41, 3;
	mov.f32 	%f367, 0f00000000;
	mov.b32 	%r103, 0;
	@%p2 bra 	$L__BB0_4;
	and.b32  	%r103, %r6, 134217724;
	neg.s32 	%r101, %r103;
	add.s32 	%r43, %r2, 48;
	mad.lo.s32 	%r44, %r31, %r43, %r1;
	add.s32 	%r99, %r44, %r4;
	add.s32 	%r45, %r2, 32;
	mad.lo.s32 	%r46, %r31, %r45, %r1;
	add.s32 	%r98, %r46, %r4;
	add.s32 	%r47, %r2, 16;
	mad.lo.s32 	%r48, %r31, %r47, %r1;
	add.s32 	%r97, %r48, %r4;
	mad.lo.s32 	%r49, %r2, %r31, %r1;
	add.s32 	%r96, %r49, %r4;
	mov.f32 	%f367, 0f00000000;
$L__BB0_3:
	.pragma "nounroll";
	ld.param.u64 	%rd36, [_Z26MatrixMulKernel_Figure4_16PfS_S_i_param_1];
	ld.param.u64 	%rd33, [_Z26MatrixMulKernel_Figure4_16PfS_S_i_param_0];
	cvta.to.global.u64 	%rd4, %rd33;
	mul.wide.s32 	%rd5, %r100, 4;
	add.s64 	%rd6, %rd4, %rd5;
	ld.global.f32 	%f14, [%rd6];
	shl.b32 	%r51, %r1, 2;
	add.s32 	%r52, %r8, %r51;
	st.shared.f32 	[%r52], %f14;
	cvta.to.global.u64 	%rd7, %rd36;
	mul.wide.u32 	%rd8, %r96, 4;
	add.s64 	%rd9, %rd7, %rd8;
	ld.global.f32 	%f15, [%rd9];
	mov.u32 	%r54, _ZZ26MatrixMulKernel_Figure4_16PfS_S_iE3Nds;
	add.s32 	%r55, %r54, %r51;
	add.s32 	%r56, %r55, %r39;
	st.shared.f32 	[%r56], %f15;
	bar.sync 	0;
	ld.shared.f32 	%f16, [%r8];
	ld.shared.f32 	%f17, [%r55];
	fma.rn.f32 	%f18, %f16, %f17, %f367;
	ld.shared.f32 	%f19, [%r8+4];
	ld.shared.f32 	%f20, [%r55+64];
	fma.rn.f32 	%f21, %f19, %f20, %f18;
	ld.shared.f32 	%f22, [%r8+8];
	ld.shared.f32 	%f23, [%r55+128];
	fma.rn.f32 	%f24, %f22, %f23, %f21;
	ld.shared.f32 	%f25, [%r8+12];
	ld.shared.f32 	%f26, [%r55+192];
	fma.rn.f32 	%f27, %f25, %f26, %f24;
	ld.shared.f32 	%f28, [%r8+16];
	ld.shared.f32 	%f29, [%r55+256];
	fma.rn.f32 	%f30, %f28, %f29, %f27;
	ld.shared.f32 	%f31, [%r8+20];
	ld.shared.f32 	%f32, [%r55+320];
	fma.rn.f32 	%f33, %f31, %f32, %f30;
	ld.shared.f32 	%f34, [%r8+24];
	ld.shared.f32 	%f35, [%r55+384];
	fma.rn.f32 	%f36, %f34, %f35, %f33;
	ld.shared.f32 	%f37, [%r8+28];
	ld.shared.f32 	%f38, [%r55+448];
	fma.rn.f32 	%f39, %f37, %f38, %f36;
	ld.shared.f32 	%f40, [%r8+32];
	ld.shared.f32 	%f41, [%r55+512];
	fma.rn.f32 	%f42, %f40, %f41, %f39;
	ld.shared.f32 	%f43, [%r8+36];
	ld.shared.f32 	%f44, [%r55+576];
	fma.rn.f32 	%f45, %f43, %f44, %f42;
	ld.shared.f32 	%f46, [%r8+40];
	ld.shared.f32 	%f47, [%r55+640];
	fma.rn.f32 	%f48, %f46, %f47, %f45;
	ld.shared.f32 	%f49, [%r8+44];
	ld.shared.f32 	%f50, [%r55+704];
	fma.rn.f32 	%f51, %f49, %f50, %f48;
	ld.shared.f32 	%f52, [%r8+48];
	ld.shared.f32 	%f53, [%r55+768];
	fma.rn.f32 	%f54, %f52, %f53, %f51;
	ld.shared.f32 	%f55, [%r8+52];
	ld.shared.f32 	%f56, [%r55+832];
	fma.rn.f32 	%f57, %f55, %f56, %f54;
	ld.shared.f32 	%f58, [%r8+56];
	ld.shared.f32 	%f59, [%r55+896];
	fma.rn.f32 	%f60, %f58, %f59, %f57;
	ld.shared.f32 	%f61, [%r8+60];
	ld.shared.f32 	%f62, [%r55+960];
	fma.rn.f32 	%f63, %f61, %f62, %f60;
	bar.sync 	0;
	ld.global.f32 	%f64, [%rd6+64];
	st.shared.f32 	[%r52], %f64;
	mul.wide.u32 	%rd10, %r97, 4;
	add.s64 	%rd11, %rd7, %rd10;
	ld.global.f32 	%f65, [%rd11];
	st.shared.f32 	[%r56], %f65;
	bar.sync 	0;
	ld.shared.f32 	%f66, [%r8];
	ld.shared.f32 	%f67, [%r55];
	fma.rn.f32 	%f68, %f66, %f67, %f63;
	ld.shared.f32 	%f69, [%r8+4];
	ld.shared.f32 	%f70, [%r55+64];
	fma.rn.f32 	%f71, %f69, %f70, %f68;
	ld.shared.f32 	%f72, [%r8+8];
	ld.shared.f32 	%f73, [%r55+128];
	fma.rn.f32 	%f74, %f72, %f73, %f71;
	ld.shared.f32 	%f75, [%r8+12];
	ld.shared.f32 	%f76, [%r55+192];
	fma.rn.f32 	%f77, %f75, %f76, %f74;
	ld.shared.f32 	%f78, [%r8+16];
	ld.shared.f32 	%f79, [%r55+256];
	fma.rn.f32 	%f80, %f78, %f79, %f77;
	ld.shared.f32 	%f81, [%r8+20];
	ld.shared.f32 	%f82, [%r55+320];
	fma.rn.f32 	%f83, %f81, %f82, %f80;
	ld.shared.f32 	%f84, [%r8+24];
	ld.shared.f32 	%f85, [%r55+384];
	fma.rn.f32 	%f86, %f84, %f85, %f83;
	ld.shared.f32 	%f87, [%r8+28];
	ld.shared.f32 	%f88, [%r55+448];
	fma.rn.f32 	%f89, %f87, %f88, %f86;
	ld.shared.f32 	%f90, [%r8+32];
	ld.shared.f32 	%f91, [%r55+512];
	fma.rn.f32 	%f92, %f90, %f91, %f89;
	ld.shared.f32 	%f93, [%r8+36];
	ld.shared.f32 	%f94, [%r55+576];
	fma.rn.f32 	%f95, %f93, %f94, %f92;
	ld.shared.f32 	%f96, [%r8+40];
	ld.shared.f32 	%f97, [%r55+640];
	fma.rn.f32 	%f98, %f96, %f97, %f95;
	ld.shared.f32 	%f99, [%r8+44];
	ld.shared.f32 	%f100, [%r55+704];
	fma.rn.f32 	%f101, %f99, %f100, %f98;
	ld.shared.f32 	%f102, [%r8+48];
	ld.shared.f32 	%f103, [%r55+768];
	fma.rn.f32 	%f104, %f102, %f103, %f101;
	ld.shared.f32 	%f105, [%r8+52];
	ld.shared.f32 	%f106, [%r55+832];
	fma.rn.f32 	%f107, %f105, %f106, %f104;
	ld.shared.f32 	%f108, [%r8+56];
	ld.shared.f32 	%f109, [%r55+896];
	fma.rn.f32 	%f110, %f108, %f109, %f107;
	ld.shared.f32 	%f111, [%r8+60];
	ld.shared.f32 	%f112, [%r55+960];
	fma.rn.f32 	%f113, %f111, %f112, %f110;
	bar.sync 	0;
	ld.global.f32 	%f114, [%rd6+128];
	st.shared.f32 	[%r52], %f114;
	mul.wide.u32 	%rd12, %r98, 4;
	add.s64 	%rd13, %rd7, %rd12;
	ld.global.f32 	%f115, [%rd13];
	st.shared.f32 	[%r56], %f115;
	bar.sync 	0;
	ld.shared.f32 	%f116, [%r8];
	ld.shared.f32 	%f117, [%r55];
	fma.rn.f32 	%f118, %f116, %f117, %f113;
	ld.shared.f32 	%f119, [%r8+4];
	ld.shared.f32 	%f120, [%r55+64];
	fma.rn.f32 	%f121, %f119, %f120, %f118;
	ld.shared.f32 	%f122, [%r8+8];
	ld.shared.f32 	%f123, [%r55+128];
	fma.rn.f32 	%f124, %f122, %f123, %f121;
	ld.shared.f32 	%f125, [%r8+12];
	ld.shared.f32 	%f126, [%r55+192];
	fma.rn.f32 	%f127, %f125, %f126, %f124;
	ld.shared.f32 	%f128, [%r8+16];
	ld.shared.f32 	%f129, [%r55+256];
	fma.rn.f32 	%f130, %f128, %f129, %f127;
	ld.shared.f32 	%f131, [%r8+20];
	ld.shared.f32 	%f132, [%r55+320];
	fma.rn.f32 	%f133, %f131, %f132, %f130;
	ld.shared.f32 	%f134, [%r8+24];
	ld.shared.f32 	%f135, [%r55+384];
	fma.rn.f32 	%f136, %f134, %f135, %f133;
	ld.shared.f32 	%f137, [%r8+28];
	ld.shared.f32 	%f138, [%r55+448];
	fma.rn.f32 	%f139, %f137, %f138, %f136;
	ld.shared.f32 	%f140, [%r8+32];
	ld.shared.f32 	%f141, [%r55+512];
	fma.rn.f32 	%f142, %f140, %f141, %f139;
	ld.shared.f32 	%f143, [%r8+36];
	ld.shared.f32 	%f144, [%r55+576];
	fma.rn.f32 	%f145, %f143, %f144, %f142;
	ld.shared.f32 	%f146, [%r8+40];
	ld.shared.f32 	%f147, [%r55+640];
	fma.rn.f32 	%f148, %f146, %f147, %f145;
	ld.shared.f32 	%f149, [%r8+44];
	ld.shared.f32 	%f150, [%r55+704];
	fma.rn.f32 	%f151, %f149, %f150, %f148;
	ld.shared.f32 	%f152, [%r8+48];
	ld.shared.f32 	%f153, [%r55+768];
	fma.rn.f32 	%f154, %f152, %f153, %f151;
	ld.shared.f32 	%f155, [%r8+52];
	ld.shared.f32 	%f156, [%r55+832];
	fma.rn.f32 	%f157, %f155, %f156, %f154;
	ld.shared.f32 	%f158, [%r8+56];
	ld.shared.f32 	%f159, [%r55+896];
	fma.rn.f32 	%f160, %f158, %f159, %f157;
	ld.shared.f32 	%f161, [%r8+60];
	ld.shared.f32 	%f162, [%r55+960];
	fma.rn.f32 	%f163, %f161, %f162, %f160;
	bar.sync 	0;
	ld.global.f32 	%f164, [%rd6+192];
	st.shared.f32 	[%r52], %f164;
	mul.wide.u32 	%rd14, %r99, 4;
	add.s64 	%rd15, %rd7, %rd14;
	ld.global.f32 	%f165, [%rd15];
	st.shared.f32 	[%r56], %f165;
	bar.sync 	0;
	ld.shared.f32 	%f166, [%r8];
	ld.shared.f32 	%f167, [%r55];
	fma.rn.f32 	%f168, %f166, %f167, %f163;
	ld.shared.f32 	%f169, [%r8+4];
	ld.shared.f32 	%f170, [%r55+64];
	fma.rn.f32 	%f171, %f169, %f170, %f168;
	ld.shared.f32 	%f172, [%r8+8];
	ld.shared.f32 	%f173, [%r55+128];
	fma.rn.f32 	%f174, %f172, %f173, %f171;
	ld.shared.f32 	%f175, [%r8+12];
	ld.shared.f32 	%f176, [%r55+192];
	fma.rn.f32 	%f177, %f175, %f176, %f174;
	ld.shared.f32 	%f178, [%r8+16];
	ld.shared.f32 	%f179, [%r55+256];
	fma.rn.f32 	%f180, %f178, %f179, %f177;
	ld.shared.f32 	%f181, [%r8+20];
	ld.shared.f32 	%f182, [%r55+320];
	fma.rn.f32 	%f183, %f181, %f182, %f180;
	ld.shared.f32 	%f184, [%r8+24];
	ld.shared.f32 	%f185, [%r55+384];
	fma.rn.f32 	%f186, %f184, %f185, %f183;
	ld.shared.f32 	%f187, [%r8+28];
	ld.shared.f32 	%f188, [%r55+448];
	fma.rn.f32 	%f189, %f187, %f188, %f186;
	ld.shared.f32 	%f190, [%r8+32];
	ld.shared.f32 	%f191, [%r55+512];
	fma.rn.f32 	%f192, %f190, %f191, %f189;
	ld.shared.f32 	%f193, [%r8+36];
	ld.shared.f32 	%f194, [%r55+576];
	fma.rn.f32 	%f195, %f193, %f194, %f192;
	ld.shared.f32 	%f196, [%r8+40];
	ld.shared.f32 	%f197, [%r55+640];
	fma.rn.f32 	%f198, %f196, %f197, %f195;
	ld.shared.f32 	%f199, [%r8+44];
	ld.shared.f32 	%f200, [%r55+704];
	fma.rn.f32 	%f201, %f199, %f200, %f198;
	ld.shared.f32 	%f202, [%r8+48];
	ld.shared.f32 	%f203, [%r55+768];
	fma.rn.f32 	%f204, %f202, %f203, %f201;
	ld.shared.f32 	%f205, [%r8+52];
	ld.shared.f32 	%f206, [%r55+832];
	fma.rn.f32 	%f207, %f205, %f206, %f204;
	ld.shared.f32 	%f208, [%r8+56];
	ld.shared.f32 	%f209, [%r55+896];
	fma.rn.f32 	%f210, %f208, %f209, %f207;
	ld.shared.f32 	%f211, [%r8+60];
	ld.shared.f32 	%f212, [%r55+960];
	fma.rn.f32 	%f367, %f211, %f212, %f210;
	bar.sync 	0;
	add.s32 	%r101, %r101, 4;
	add.s32 	%r100, %r100, 64;
	shl.b32 	%r57, %r31, 6;
	add.s32 	%r99, %r99, %r57;
	add.s32 	%r98, %r98, %r57;
	add.s32 	%r97, %r97, %r57;
	add.s32 	%r96, %r96, %r57;
	setp.ne.s32 	%p3, %r101, 0;
	@%p3 bra 	$L__BB0_3;
$L__BB0_4:
	and.b32  	%r28, %r6, 3;
	setp.eq.s32 	%p4, %r28, 0;
	@%p4 bra 	$L__BB0_9;
	setp.eq.s32 	%p5, %r28, 1;
	@%p5 bra 	$L__BB0_7;
	ld.param.u64 	%rd37, [_Z26MatrixMulKernel_Figure4_16PfS_S_i_param_1];
	ld.param.u64 	%rd34, [_Z26MatrixMulKernel_Figure4_16PfS_S_i_param_0];
	shl.b32 	%r58, %r103, 4;
	mad.lo.s32 	%r63, %r31, %r3, %r1;
	add.s32 	%r64, %r63, %r58;
	cvta.to.global.u64 	%rd16, %rd34;
	mul.wide.s32 	%rd17, %r64, 4;
	add.s64 	%rd18, %rd16, %rd17;
	ld.global.f32 	%f214, [%rd18];
	shl.b32 	%r65, %r1, 2;
	add.s32 	%r66, %r8, %r65;
	st.shared.f32 	[%r66], %f214;
	add.s32 	%r67, %r58, %r2;
	mad.lo.s32 	%r68, %r67, %r31, %r5;
	cvta.to.global.u64 	%rd19, %rd37;
	mul.wide.u32 	%rd20, %r68, 4;
	add.s64 	%rd21, %rd19, %rd20;
	ld.global.f32 	%f215, [%rd21];
	mov.u32 	%r70, _ZZ26MatrixMulKernel_Figure4_16PfS_S_iE3Nds;
	add.s32 	%r71, %r70, %r65;
	add.s32 	%r72, %r71, %r39;
	st.shared.f32 	[%r72], %f215;
	bar.sync 	0;
	ld.shared.f32 	%f216, [%r8];
	ld.shared.f32 	%f217, [%r71];
	fma.rn.f32 	%f218, %f216, %f217, %f367;
	ld.shared.f32 	%f219, [%r8+4];
	ld.shared.f32 	%f220, [%r71+64];
	fma.rn.f32 	%f221, %f219, %f220, %f218;
	ld.shared.f32 	%f222, [%r8+8];
	ld.shared.f32 	%f223, [%r71+128];
	fma.rn.f32 	%f224, %f222, %f223, %f221;
	ld.shared.f32 	%f225, [%r8+12];
	ld.shared.f32 	%f226, [%r71+192];
	fma.rn.f32 	%f227, %f225, %f226, %f224;
	ld.shared.f32 	%f228, [%r8+16];
	ld.shared.f32 	%f229, [%r71+256];
	fma.rn.f32 	%f230, %f228, %f229, %f227;
	ld.shared.f32 	%f231, [%r8+20];
	ld.shared.f32 	%f232, [%r71+320];
	fma.rn.f32 	%f233, %f231, %f232, %f230;
	ld.shared.f32 	%f234, [%r8+24];
	ld.shared.f32 	%f235, [%r71+384];
	fma.rn.f32 	%f236, %f234, %f235, %f233;
	ld.shared.f32 	%f237, [%r8+28];
	ld.shared.f32 	%f238, [%r71+448];
	fma.rn.f32 	%f239, %f237, %f238, %f236;
	ld.shared.f32 	%f240, [%r8+32];
	ld.shared.f32 	%f241, [%r71+512];
	fma.rn.f32 	%f242, %f240, %f241, %f239;
	ld.shared.f32 	%f243, [%r8+36];
	ld.shared.f32 	%f244, [%r71+576];
	fma.rn.f32 	%f245, %f243, %f244, %f242;
	ld.shared.f32 	%f246, [%r8+40];
	ld.shared.f32 	%f247, [%r71+640];
	fma.rn.f32 	%f248, %f246, %f247, %f245;
	ld.shared.f32 	%f249, [%r8+44];
	ld.shared.f32 	%f250, [%r71+704];
	fma.rn.f32 	%f251, %f249, %f250, %f248;
	ld.shared.f32 	%f252, [%r8+48];
	ld.shared.f32 	%f253, [%r71+768];
	fma.rn.f32 	%f254, %f252, %f253, %f251;
	ld.shared.f32 	%f255, [%r8+52];
	ld.shared.f32 	%f256, [%r71+832];
	fma.rn.f32 	%f257, %f255, %f256, %f254;
	ld.shared.f32 	%f258, [%r8+56];
	ld.shared.f32 	%f259, [%r71+896];
	fma.rn.f32 	%f260, %f258, %f259, %f257;
	ld.shared.f32 	%f261, [%r8+60];
	ld.shared.f32 	%f262, [%r71+960];
	fma.rn.f32 	%f263, %f261, %f262, %f260;
	bar.sync 	0;
	ld.global.f32 	%f264, [%rd18+64];
	st.shared.f32 	[%r66], %f264;
	add.s32 	%r73, %r67, 16;
	mad.lo.s32 	%r74, %r73, %r31, %r5;
	mul.wide.u32 	%rd22, %r74, 4;
	add.s64 	%rd23, %rd19, %rd22;
	ld.global.f32 	%f265, [%rd23];
	st.shared.f32 	[%r72], %f265;
	bar.sync 	0;
	ld.shared.f32 	%f266, [%r8];
	ld.shared.f32 	%f267, [%r71];
	fma.rn.f32 	%f268, %f266, %f267, %f263;
	ld.shared.f32 	%f269, [%r8+4];
	ld.shared.f32 	%f270, [%r71+64];
	fma.rn.f32 	%f271, %f269, %f270, %f268;
	ld.shared.f32 	%f272, [%r8+8];
	ld.shared.f32 	%f273, [%r71+128];
	fma.rn.f32 	%f274, %f272, %f273, %f271;
	ld.shared.f32 	%f275, [%r8+12];
	ld.shared.f32 	%f276, [%r71+192];
	fma.rn.f32 	%f277, %f275, %f276, %f274;
	ld.shared.f32 	%f278, [%r8+16];
	ld.shared.f32 	%f279, [%r71+256];
	fma.rn.f32 	%f280, %f278, %f279, %f277;
	ld.shared.f32 	%f281, [%r8+20];
	ld.shared.f32 	%f282, [%r71+320];
	fma.rn.f32 	%f283, %f281, %f282, %f280;
	ld.shared.f32 	%f284, [%r8+24];
	ld.shared.f32 	%f285, [%r71+384];
	fma.rn.f32 	%f286, %f284, %f285, %f283;
	ld.shared.f32 	%f287, [%r8+28];
	ld.shared.f32 	%f288, [%r71+448];
	fma.rn.f32 	%f289, %f287, %f288, %f286;
	ld.shared.f32 	%f290, [%r8+32];
	ld.shared.f32 	%f291, [%r71+512];
	fma.rn.f32 	%f292, %f290, %f291, %f289;
	ld.shared.f32 	%f293, [%r8+36];
	ld.shared.f32 	%f294, [%r71+576];
	fma.rn.f32 	%f295, %f293, %f294, %f292;
	ld.shared.f32 	%f296, [%r8+40];
	ld.shared.f32 	%f297, [%r71+640];
	fma.rn.f32 	%f298, %f296, %f297, %f295;
	ld.shared.f32 	%f299, [%r8+44];
	ld.shared.f32 	%f300, [%r71+704];
	fma.rn.f32 	%f301, %f299, %f300, %f298;
	ld.shared.f32 	%f302, [%r8+48];
	ld.shared.f32 	%f303, [%r71+768];
	fma.rn.f32 	%f304, %f302, %f303, %f301;
	ld.shared.f32 	%f305, [%r8+52];
	ld.shared.f32 	%f306, [%r71+832];
	fma.rn.f32 	%f307, %f305, %f306, %f304;
	ld.shared.f32 	%f308, [%r8+56];
	ld.shared.f32 	%f309, [%r71+896];
	fma.rn.f32 	%f310, %f308, %f309, %f307;
	ld.shared.f32 	%f311, [%r8+60];
	ld.shared.f32 	%f312, [%r71+960];
	fma.rn.f32 	%f367, %f311, %f312, %f310;
	bar.sync 	0;
	add.s32 	%r103, %r103, 2;
$L__BB0_7:
	and.b32  	%r75, %r6, 1;
	setp.eq.b32 	%p6, %r75, 1;
	not.pred 	%p7, %p6;
	@%p7 bra 	$L__BB0_9;
	ld.param.u64 	%rd38, [_Z26MatrixMulKernel_Figure4_16PfS_S_i_param_1];
	ld.param.u64 	%rd35, [_Z26MatrixMulKernel_Figure4_16PfS_S_i_param_0];
	shl.b32 	%r76, %r103, 4;
	mad.lo.s32 	%r81, %r31, %r3, %r1;
	add.s32 	%r82, %r81, %r76;
	cvta.to.global.u64 	%rd24, %rd35;
	mul.wide.s32 	%rd25, %r82, 4;
	add.s64 	%rd26, %rd24, %rd25;
	ld.global.f32 	%f313, [%rd26];
	shl.b32 	%r83, %r1, 2;
	add.s32 	%r84, %r8, %r83;
	st.shared.f32 	[%r84], %f313;
	add.s32 	%r85, %r76, %r2;
	mad.lo.s32 	%r86, %r85, %r31, %r5;
	cvta.to.global.u64 	%rd27, %rd38;
	mul.wide.u32 	%rd28, %r86, 4;
	add.s64 	%rd29, %rd27, %rd28;
	ld.global.f32 	%f314, [%rd29];
	mov.u32 	%r88, _ZZ26MatrixMulKernel_Figure4_16PfS_S_iE3Nds;
	add.s32 	%r89, %r88, %r83;
	add.s32 	%r90, %r89, %r39;
	st.shared.f32 	[%r90], %f314;
	bar.sync 	0;
	ld.shared.f32 	%f315, [%r8];
	ld.shared.f32 	%f316, [%r89];
	fma.rn.f32 	%f317, %f315, %f316, %f367;
	ld.shared.f32 	%f318, [%r8+4];
	ld.shared.f32 	%f319, [%r89+64];
	fma.rn.f32 	%f320, %f318, %f319, %f317;
	ld.shared.f32 	%f321, [%r8+8];
	ld.shared.f32 	%f322, [%r89+128];
	fma.rn.f32 	%f323, %f321, %f322, %f320;
	ld.shared.f32 	%f324, [%r8+12];
	ld.shared.f32 	%f325, [%r89+192];
	fma.rn.f32 	%f326, %f324, %f325, %f323;
	ld.shared.f32 	%f327, [%r8+16];
	ld.shared.f32 	%f328, [%r89+256];
	fma.rn.f32 	%f329, %f327, %f328, %f326;
	ld.shared.f32 	%f330, [%r8+20];
	ld.shared.f32 	%f331, [%r89+320];
	fma.rn.f32 	%f332, %f330, %f331, %f329;
	ld.shared.f32 	%f333, [%r8+24];
	ld.shared.f32 	%f334, [%r89+384];
	fma.rn.f32 	%f335, %f333, %f334, %f332;
	ld.shared.f32 	%f336, [%r8+28];
	ld.shared.f32 	%f337, [%r89+448];
	fma.rn.f32 	%f338, %f336, %f337, %f335;
	ld.shared.f32 	%f339, [%r8+32];
	ld.shared.f32 	%f340, [%r89+512];
	fma.rn.f32 	%f341, %f339, %f340, %f338;
	ld.shared.f32 	%f342, [%r8+36];
	ld.shared.f32 	%f343, [%r89+576];
	fma.rn.f32 	%f344, %f342, %f343, %f341;
	ld.shared.f32 	%f345, [%r8+40];
	ld.shared.f32 	%f346, [%r89+640];
	fma.rn.f32 	%f347, %f345, %f346, %f344;
	ld.shared.f32 	%f348, [%r8+44];
	ld.shared.f32 	%f349, [%r89+704];
	fma.rn.f32 	%f350, %f348, %f349, %f347;
	ld.shared.f32 	%f351, [%r8+48];
	ld.shared.f32 	%f352, [%r89+768];
	fma.rn.f32 	%f353, %f351, %f352, %f350;
	ld.shared.f32 	%f354, [%r8+52];
	ld.shared.f32 	%f355, [%r89+832];
	fma.rn.f32 	%f356, %f354, %f355, %f353;
	ld.shared.f32 	%f357, [%r8+56];
	ld.shared.f32 	%f358, [%r89+896];
	fma.rn.f32 	%f359, %f357, %f358, %f356;
	ld.shared.f32 	%f360, [%r8+60];
	ld.shared.f32 	%f361, [%r89+960];
	fma.rn.f32 	%f367, %f360, %f361, %f359;
	bar.sync 	0;
$L__BB0_9:
	ld.param.u64 	%rd39, [_Z26MatrixMulKernel_Figure4_16PfS_S_i_param_2];
	cvta.to.global.u64 	%rd30, %rd39;
	mad.lo.s32 	%r95, %r31, %r3, %r5;
	mul.wide.s32 	%rd31, %r95, 4;
	add.s64 	%rd32, %rd30, %rd31;
	st.global.f32 	[%rd32], %f367;
	ret;

}
	// .globl	_Z25MatrixMulKernel_Figure4_3PfS_S_i
.visible .entry _Z25MatrixMulKernel_Figure4_3PfS_S_i(
	.param .u64 .ptr .align 1 _Z25MatrixMulKernel_Figure4_3PfS_S_i_param_0,
	.param .u64 .ptr .align 1 _Z25MatrixMulKernel_Figure4_3PfS_S_i_param_1,
	.param .u64 .ptr .align 1 _Z25MatrixMulKernel_Figure4_3PfS_S_i_param_2,
	.param .u32 _Z25MatrixMulKernel_Figure4_3PfS_S_i_param_3
)
{
	.reg .pred 	%p<10>;
	.reg .b32 	%r<40>;
	.reg .b32 	%f<67>;
	.reg .b64 	%rd<67>;

	ld.param.u64 	%rd14, [_Z25MatrixMulKernel_Figure4_3PfS_S_i_param_0];
	ld.param.u64 	%rd15, [_Z25MatrixMulKernel_Figure4_3PfS_S_i_param_1];
	ld.param.u32 	%r18, [_Z25MatrixMulKernel_Figure4_3PfS_S_i_param_3];
	cvta.to.global.u64 	%rd1, %rd15;
	cvta.to.global.u64 	%rd2, %rd14;
	mov.u32 	%r19, %ctaid.y;
	mov.u32 	%r20, %ntid.y;
	mov.u32 	%r21, %tid.y;
	mad.lo.s32 	%r1, %r19, %r20, %r21;
	mov.u32 	%r22, %ctaid.x;
	mov.u32 	%r23, %ntid.x;
	mov.u32 	%r24, %tid.x;
	mad.lo.s32 	%r2, %r22, %r23, %r24;
	max.s32 	%r25, %r1, %r2;
	setp.ge.s32 	%p1, %r25, %r18;
	@%p1 bra 	$L__BB1_13;
	mul.lo.s32 	%r3, %r18, %r1;
	and.b32  	%r4, %r18, 7;
	setp.lt.u32 	%p2, %r18, 8;
	mov.f32 	%f66, 0f00000000;
	mov.b32 	%r38, 0;
	@%p2 bra 	$L__BB1_4;
	and.b32  	%r38, %r18, 2147483640;
	neg.s32 	%r36, %r38;
	mul.wide.s32 	%rd16, %r18, 4;
	add.s64 	%rd3, %rd1, %rd16;
	shl.b32 	%r7, %r18, 3;
	mul.wide.s32 	%rd17, %r18, 8;
	add.s64 	%rd4, %rd1, %rd17;
	mul.wide.s32 	%rd18, %r18, 12;
	add.s64 	%rd5, %rd1, %rd18;
	mul.wide.s32 	%rd19, %r18, 16;
	add.s64 	%rd6, %rd1, %rd19;
	mul.wide.s32 	%rd20, %r18, 20;
	add.s64 	%rd7, %rd1, %rd20;
	mul.wide.s32 	%rd21, %r18, 24;
	add.s64 	%rd8, %rd1, %rd21;
	mul.wide.s32 	%rd22, %r18, 28;
	add.s64 	%rd9, %rd1, %rd22;
	mul.wide.u32 	%rd23, %r3, 4;
	add.s64 	%rd24, %rd23, %rd2;
	add.s64 	%rd66, %rd24, 16;
	mov.f32 	%f66, 0f00000000;
	mov.u32 	%r35, %r2;
$L__BB1_3:
	.pragma "nounroll";
	mul.wide.s32 	%rd25, %r35, 4;
	add.s64 	%rd26, %rd3, %rd25;
	add.s64 	%rd27, %rd4, %rd25;
	add.s64 	%rd28, %rd5, %rd25;
	add.s64 	%rd29, %rd6, %rd25;
	add.s64 	%rd30, %rd7, %rd25;
	add.s64 	%rd31, %rd8, %rd25;
	add.s64 	%rd32, %rd9, %rd25;
	add.s64 	%rd33, %rd1, %rd25;
	ld.global.f32 	%f16, [%rd66+-16];
	ld.global.f32 	%f17, [%rd33];
	fma.rn.f32 	%f18, %f16, %f17, %f66;
	ld.global.f32 	%f19, [%rd66+-12];
	ld.global.f32 	%f20, [%rd26];
	fma.rn.f32 	%f21, %f19, %f20, %f18;
	ld.global.f32 	%f22, [%rd66+-8];
	ld.global.f32 	%f23, [%rd27];
	fma.rn.f32 	%f24, %f22, %f23, %f21;
	ld.global.f32 	%f25, [%rd66+-4];
	ld.global.f32 	%f26, [%rd28];
	fma.rn.f32 	%f27, %f25, %f26, %f24;
	ld.global.f32 	%f28, [%rd66];
	ld.global.f32 	%f29, [%rd29];
	fma.rn.f32 	%f30, %f28, %f29, %f27;
	ld.global.f32 	%f31, [%rd66+4];
	ld.global.f32 	%f32, [%rd30];
	fma.rn.f32 	%f33, %f31, %f32, %f30;
	ld.global.f32 	%f34, [%rd66+8];
	ld.global.f32 	%f35, [%rd31];
	fma.rn.f32 	%f36, %f34, %f35, %f33;
	ld.global.f32 	%f37, [%rd66+12];
	ld.global.f32 	%f38, [%rd32];
	fma.rn.f32 	%f66, %f37, %f38, %f36;
	add.s32 	%r36, %r36, 8;
	add.s32 	%r35, %r35, %r7;
	add.s64 	%rd66, %rd66, 32;
	setp.ne.s32 	%p3, %r36, 0;
	@%p3 bra 	$L__BB1_3;
$L__BB1_4:
	setp.eq.s32 	%p4, %r4, 0;
	@%p4 bra 	$L__BB1_12;
	and.b32  	%r13, %r18, 3;
	setp.lt.u32 	%p5, %r4, 4;
	@%p5 bra 	$L__BB1_7;
	add.s32 	%r27, %r38, %r3;
	mul.wide.u32 	%rd34, %r27, 4;
	add.s64 	%rd35, %rd2, %rd34;
	ld.global.f32 	%f40, [%rd35];
	mad.lo.s32 	%r28, %r38, %r18, %r2;
	mul.wide.s32 	%rd36, %r28, 4;
	add.s64 	%rd37, %rd1, %rd36;
	ld.global.f32 	%f41, [%rd37];
	fma.rn.f32 	%f42, %f40, %f41, %f66;
	cvt.u64.u32 	%rd38, %r3;
	cvt.u64.u32 	%rd39, %r38;
	add.s64 	%rd40, %rd39, %rd38;
	shl.b64 	%rd41, %rd40, 2;
	add.s64 	%rd42, %rd2, %rd41;
	ld.global.f32 	%f43, [%rd42+4];
	mul.wide.s32 	%rd43, %r18, 4;
	add.s64 	%rd44, %rd37, %rd43;
	ld.global.f32 	%f44, [%rd44];
	fma.rn.f32 	%f45, %f43, %f44, %f42;
	ld.global.f32 	%f46, [%rd42+8];
	add.s64 	%rd45, %rd44, %rd43;
	ld.global.f32 	%f47, [%rd45];
	fma.rn.f32 	%f48, %f46, %f47, %f45;
	ld.global.f32 	%f49, [%rd42+12];
	add.s64 	%rd46, %rd45, %rd43;
	ld.global.f32 	%f50, [%rd46];
	fma.rn.f32 	%f66, %f49, %f50, %f48;
	add.s32 	%r38, %r38, 4;
$L__BB1_7:
	setp.eq.s32 	%p6, %r13, 0;
	@%p6 bra 	$L__BB1_12;
	setp.eq.s32 	%p7, %r13, 1;
	@%p7 bra 	$L__BB1_10;
	add.s32 	%r29, %r38, %r3;
	mul.wide.u32 	%rd47, %r29, 4;
	add.s64 	%rd48, %rd2, %rd47;
	ld.global.f32 	%f52, [%rd48];
	mad.lo.s32 	%r30, %r38, %r18, %r2;
	mul.wide.s32 	%rd49, %r30, 4;
	add.s64 	%rd50, %rd1, %rd49;
	ld.global.f32 	%f53, [%rd50];
	fma.rn.f32 	%f54, %f52, %f53, %f66;
	cvt.u64.u32 	%rd51, %r3;
	cvt.u64.u32 	%rd52, %r38;
	add.s64 	%rd53, %rd52, %rd51;
	shl.b64 	%rd54, %rd53, 2;
	add.s64 	%rd55, %rd2, %rd54;
	ld.global.f32 	%f55, [%rd55+4];
	mul.wide.s32 	%rd56, %r18, 4;
	add.s64 	%rd57, %rd50, %rd56;
	ld.global.f32 	%f56, [%rd57];
	fma.rn.f32 	%f66, %f55, %f56, %f54;
	add.s32 	%r38, %r38, 2;
$L__BB1_10:
	and.b32  	%r31, %r18, 1;
	setp.eq.b32 	%p8, %r31, 1;
	not.pred 	%p9, %p8;
	@%p9 bra 	$L__BB1_12;
	add.s32 	%r32, %r38, %r3;
	mul.wide.u32 	%rd58, %r32, 4;
	add.s64 	%rd59, %rd2, %rd58;
	ld.global.f32 	%f57, [%rd59];
	mad.lo.s32 	%r33, %r38, %r18, %r2;
	mul.wide.s32 	%rd60, %r33, 4;
	add.s64 	%rd61, %rd1, %rd60;
	ld.global.f32 	%f58, [%rd61];
	fma.rn.f32 	%f66, %f57, %f58, %f66;
$L__BB1_12:
	ld.param.u64 	%rd65, [_Z25MatrixMulKernel_Figure4_3PfS_S_i_param_2];
	add.s32 	%r34, %r3, %r2;
	cvta.to.global.u64 	%rd62, %rd65;
	mul.wide.s32 	%rd63, %r34, 4;
	add.s64 	%rd64, %rd62, %rd63;
	st.global.f32 	[%rd64], %f66;
$L__BB1_13:
	ret;

}


// ===== COMPILED SASS (sm_100) =====

	.target	sm_100

	.elftype	@"ET_EXEC"


//--------------------- .note.nv.tkinfo           --------------------------
	.section	.note.nv.tkinfo,"",@"SHT_NOTE"
	.sectionflags	@"SHF_NOTE_NV_TKINFO"
	.tkinfo
        /*0018*/ 	.word	0x00000002
        /*0030*/ 	.string	""
        /*0030*/ 	.string	"ptxas"
        /*0030*/ 	.string	"Cuda compilation tools, release 13.0, V13.0.88"
        /*0030*/ 	.string	"Build cuda_13.0.r13.0/compiler.36424714_0"
        /*0030*/ 	.string	"-arch sm_100 -m 64 "



//--------------------- .note.nv.cuinfo           --------------------------
	.section	.note.nv.cuinfo,"",@"SHT_NOTE"
	.sectionflags	@"SHF_NOTE_NV_CUINFO"
        /*0018*/ 	.short	0x0002
        /*001a*/ 	.short	0x0064
        /*001c*/ 	.short	0x0082
	.zero		2


//--------------------- .nv.info                  --------------------------
	.section	.nv.info,"",@"SHT_CUDA_INFO"
	.align	4


	//----- nvinfo : EIATTR_REGCOUNT
	.align		4
        /*0000*/ 	.byte	0x04, 0x2f
        /*0002*/ 	.short	(.L_1 - .L_0)
	.align		4
.L_0:
        /*0004*/ 	.word	index@(_Z26MatrixMulKernel_Figure4_16PfS_S_i)
        /*0008*/ 	.word	0x00000028


	//----- nvinfo : EIATTR_FRAME_SIZE
	.align		4
.L_1:
        /*000c*/ 	.byte	0x04, 0x11
        /*000e*/ 	.short	(.L_3 - .L_2)
	.align		4
.L_2:
        /*0010*/ 	.word	index@(_Z26MatrixMulKernel_Figure4_16PfS_S_i)
        /*0014*/ 	.word	0x00000000


	//----- nvinfo : EIATTR_REGCOUNT
	.align		4
.L_3:
        /*0018*/ 	.byte	0x04, 0x2f
        /*001a*/ 	.short	(.L_5 - .L_4)
	.align		4
.L_4:
        /*001c*/ 	.word	index@(_Z25MatrixMulKernel_Figure4_3PfS_S_i)
        /*0020*/ 	.word	0x0000001e


	//----- nvinfo : EIATTR_FRAME_SIZE
	.align		4
.L_5:
        /*0024*/ 	.byte	0x04, 0x11
        /*0026*/ 	.short	(.L_7 - .L_6)
	.align		4
.L_6:
        /*0028*/ 	.word	index@(_Z25MatrixMulKernel_Figure4_3PfS_S_i)
        /*002c*/ 	.word	0x00000000


	//----- nvinfo : EIATTR_MIN_STACK_SIZE
	.align		4
.L_7:
        /*0030*/ 	.byte	0x04, 0x12
        /*0032*/ 	.short	(.L_9 - .L_8)
	.align		4
.L_8:
        /*0034*/ 	.word	index@(_Z25MatrixMulKernel_Figure4_3PfS_S_i)
        /*0038*/ 	.word	0x00000000


	//----- nvinfo : EIATTR_MIN_STACK_SIZE
	.align		4
.L_9:
        /*003c*/ 	.byte	0x04, 0x12
        /*003e*/ 	.short	(.L_11 - .L_10)
	.align		4
.L_10:
        /*0040*/ 	.word	index@(_Z26MatrixMulKernel_Figure4_16PfS_S_i)
        /*0044*/ 	.word	0x00000000
.L_11:


//--------------------- .nv.compat                --------------------------
	.section	.nv.compat,"",@"SHT_CUDA_COMPAT_INFO"
	.align	4
        /*0000*/ 	.byte	0x02, 0x09, 0x00, 0x00, 0x02, 0x02, 0x01, 0x00, 0x02, 0x05, 0x05, 0x00, 0x03, 0x07, 0x01, 0x01
        /*0010*/ 	.byte	0x02, 0x03, 0x00, 0x00, 0x02, 0x06, 0x01, 0x00, 0x04, 0x0b, 0x08, 0x00, 0x09, 0x00, 0x00, 0x00
        /*0020*/ 	.byte	0x00, 0x00, 0x00, 0x00


//--------------------- .nv.info._Z25MatrixMulKernel_Figure4_3PfS_S_i --------------------------
	.section	.nv.info._Z25MatrixMulKernel_Figure4_3PfS_S_i,"",@"SHT_CUDA_INFO"
	.sectionflags	@""
	.align	4


	//----- nvinfo : EIATTR_CUDA_API_VERSION
	.align		4
        /*0000*/ 	.byte	0x04, 0x37
        /*0002*/ 	.short	(.L_13 - .L_12)
.L_12:
        /*0004*/ 	.word	0x00000082


	//----- nvinfo : EIATTR_KPARAM_INFO
	.align		4
.L_13:
        /*0008*/ 	.byte	0x04, 0x17
        /*000a*/ 	.short	(.L_15 - .L_14)
.L_14:
        /*000c*/ 	.word	0x00000000
        /*0010*/ 	.short	0x0003
        /*0012*/ 	.short	0x0018
        /*0014*/ 	.byte	0x00, 0xf0, 0x11, 0x00


	//----- nvinfo : EIATTR_KPARAM_INFO
	.align		4
.L_15:
        /*0018*/ 	.byte	0x04, 0x17
        /*001a*/ 	.short	(.L_17 - .L_16)
.L_16:
        /*001c*/ 	.word	0x00000000
        /*0020*/ 	.short	0x0002
        /*0022*/ 	.short	0x0010
        /*0024*/ 	.byte	0x00, 0xf5, 0x21, 0x00


	//----- nvinfo : EIATTR_KPARAM_INFO
	.align		4
.L_17:
        /*0028*/ 	.byte	0x04, 0x17
        /*002a*/ 	.short	(.L_19 - .L_18)
.L_18:
        /*002c*/ 	.word	0x00000000
        /*0030*/ 	.short	0x0001
        /*0032*/ 	.short	0x0008
        /*0034*/ 	.byte	0x00, 0xf5, 0x21, 0x00


	//----- nvinfo : EIATTR_KPARAM_INFO
	.align		4
.L_19:
        /*0038*/ 	.byte	0x04, 0x17
        /*003a*/ 	.short	(.L_21 - .L_20)
.L_20:
        /*003c*/ 	.word	0x00000000
        /*0040*/ 	.short	0x0000
        /*0042*/ 	.short	0x0000
        /*0044*/ 	.byte	0x00, 0xf5, 0x21, 0x00


	//----- nvinfo : EIATTR_SPARSE_MMA_MASK
	.align		4
.L_21:
        /*0048*/ 	.byte	0x03, 0x50
        /*004a*/ 	.short	0x0000


	//----- nvinfo : EIATTR_MAXREG_COUNT
	.align		4
        /*004c*/ 	.byte	0x03, 0x1b
        /*004e*/ 	.short	0x00ff


	//----- nvinfo : EIATTR_MERCURY_ISA_VERSION
	.align		4
        /*0050*/ 	.byte	0x03, 0x5f
        /*0052*/ 	.short	0x0101


	//----- nvinfo : EIATTR_VRC_CTA_INIT_COUNT
	.align		4
        /*0054*/ 	.byte	0x02, 0x4a
	.zero		1
	.zero		1


	//----- nvinfo : EIATTR_EXIT_INSTR_OFFSETS
	.align		4
        /*0058*/ 	.byte	0x04, 0x1c
        /*005a*/ 	.short	(.L_23 - .L_22)


	//   ....[0]....
.L_22:
        /*005c*/ 	.word	0x000000c0


	//   ....[1]....
        /*0060*/ 	.word	0x00000a90


	//----- nvinfo : EIATTR_CBANK_PARAM_SIZE
	.align		4
.L_23:
        /*0064*/ 	.byte	0x03, 0x19
        /*0066*/ 	.short	0x001c


	//----- nvinfo : EIATTR_PARAM_CBANK
	.align		4
        /*0068*/ 	.byte	0x04, 0x0a
        /*006a*/ 	.short	(.L_25 - .L_24)
	.align		4
.L_24:
        /*006c*/ 	.word	index@(.nv.constant0._Z25MatrixMulKernel_Figure4_3PfS_S_i)
        /*0070*/ 	.short	0x0380
        /*0072*/ 	.short	0x001c


	//----- nvinfo : EIATTR_SW_WAR
	.align		4
.L_25:
        /*0074*/ 	.byte	0x04, 0x36
        /*0076*/ 	.short	(.L_27 - .L_26)
.L_26:
        /*0078*/ 	.word	0x00000008
.L_27:


//--------------------- .nv.info._Z26MatrixMulKernel_Figure4_16PfS_S_i --------------------------
	.section	.nv.info._Z26MatrixMulKernel_Figure4_16PfS_S_i,"",@"SHT_CUDA_INFO"
	.sectionflags	@""
	.align	4


	//----- nvinfo : EIATTR_CUDA_API_VERSION
	.align		4
        /*0000*/ 	.byte	0x04, 0x37
        /*0002*/ 	.short	(.L_29 - .L_28)
.L_28:
        /*0004*/ 	.word	0x00000082


	//----- nvinfo : EIATTR_KPARAM_INFO
	.align		4
.L_29:
        /*0008*/ 	.byte	0x04, 0x17
        /*000a*/ 	.short	(.L_31 - .L_30)
.L_30:
        /*000c*/ 	.word	0x00000000
        /*0010*/ 	.short	0x0003
        /*0012*/ 	.short	0x0018
        /*0014*/ 	.byte	0x00, 0xf0, 0x11, 0x00


	//----- nvinfo : EIATTR_KPARAM_INFO
	.align		4
.L_31:
        /*0018*/ 	.byte	0x04, 0x17
        /*001a*/ 	.short	(.L_33 - .L_32)
.L_32:
        /*001c*/ 	.word	0x00000000
        /*0020*/ 	.short	0x0002
        /*0022*/ 	.short	0x0010
        /*0024*/ 	.byte	0x00, 0xf5, 0x21, 0x00


	//----- nvinfo : EIATTR_KPARAM_INFO
	.align		4
.L_33:
        /*0028*/ 	.byte	0x04, 0x17
        /*002a*/ 	.short	(.L_35 - .L_34)
.L_34:
        /*002c*/ 	.word	0x00000000
        /*0030*/ 	.short	0x0001
        /*0032*/ 	.short	0x0008
        /*0034*/ 	.byte	0x00, 0xf5, 0x21, 0x00


	//----- nvinfo : EIATTR_KPARAM_INFO
	.align		4
.L_35:
        /*0038*/ 	.byte	0x04, 0x17
        /*003a*/ 	.short	(.L_37 - .L_36)
.L_36:
        /*003c*/ 	.word	0x00000000
        /*0040*/ 	.short	0x0000
        /*0042*/ 	.short	0x0000
        /*0044*/ 	.byte	0x00, 0xf5, 0x21, 0x00


	//----- nvinfo : EIATTR_SPARSE_MMA_MASK
	.align		4
.L_37:
        /*0048*/ 	.byte	0x03, 0x50
        /*004a*/ 	.short	0x0000


	//----- nvinfo : EIATTR_MAXREG_COUNT
	.align		4
        /*004c*/ 	.byte	0x03, 0x1b
        /*004e*/ 	.short	0x00ff


	//----- nvinfo : EIATTR_NUM_BARRIERS
	.align		4
        /*0050*/ 	.byte	0x02, 0x4c
        /*0052*/ 	.byte	0x01
	.zero		1


	//----- nvinfo : EIATTR_MERCURY_ISA_VERSION
	.align		4
        /*0054*/ 	.byte	0x03, 0x5f
        /*0056*/ 	.short	0x0101


	//----- nvinfo : EIATTR_VRC_CTA_INIT_COUNT
	.align		4
        /*0058*/ 	.byte	0x02, 0x4a
	.zero		1
	.zero		1


	//----- nvinfo : EIATTR_EXIT_INSTR_OFFSETS
	.align		4
        /*005c*/ 	.byte	0x04, 0x1c
        /*005e*/ 	.short	(.L_39 - .L_38)


	//   ....[0]....
.L_38:
        /*0060*/ 	.word	0x00001890


	//----- nvinfo : EIATTR_CBANK_PARAM_SIZE
	.align		4
.L_39:
        /*0064*/ 	.byte	0x03, 0x19
        /*0066*/ 	.short	0x001c


	//----- nvinfo : EIATTR_PARAM_CBANK
	.align		4
        /*0068*/ 	.byte	0x04, 0x0a
        /*006a*/ 	.short	(.L_41 - .L_40)
	.align		4
.L_40:
        /*006c*/ 	.word	index@(.nv.constant0._Z26MatrixMulKernel_Figure4_16PfS_S_i)
        /*0070*/ 	.short	0x0380
        /*0072*/ 	.short	0x001c


	//----- nvinfo : EIATTR_SW_WAR
	.align		4
.L_41:
        /*0074*/ 	.byte	0x04, 0x36
        /*0076*/ 	.short	(.L_43 - .L_42)
.L_42:
        /*0078*/ 	.word	0x00000008
.L_43:


//--------------------- .nv.callgraph             --------------------------
	.section	.nv.callgraph,"",@"SHT_CUDA_CALLGRAPH"
	.align	4
	.sectionentsize	8
	.align		4
        /*0000*/ 	.word	0x00000000
	.align		4
        /*0004*/ 	.word	0xffffffff
	.align		4
        /*0008*/ 	.word	0x00000000
	.align		4
        /*000c*/ 	.word	0xfffffffe
	.align		4
        /*0010*/ 	.word	0x00000000
	.align		4
        /*0014*/ 	.word	0xfffffffd
	.align		4
        /*0018*/ 	.word	0x00000000
	.align		4
        /*001c*/ 	.word	0xfffffffc


//--------------------- .text._Z25MatrixMulKernel_Figure4_3PfS_S_i --------------------------
	.section	.text._Z25MatrixMulKernel_Figure4_3PfS_S_i,"ax",@progbits
	.align	128
        .global         _Z25MatrixMulKernel_Figure4_3PfS_S_i
        .type           _Z25MatrixMulKernel_Figure4_3PfS_S_i,@function
        .size           _Z25MatrixMulKernel_Figure4_3PfS_S_i,(.L_x_10 - _Z25MatrixMulKernel_Figure4_3PfS_S_i)
        .other          _Z25MatrixMulKernel_Figure4_3PfS_S_i,@"STO_CUDA_ENTRY STV_DEFAULT"
_Z25MatrixMulKernel_Figure4_3PfS_S_i:
.text._Z25MatrixMulKernel_Figure4_3PfS_S_i:
[----:B------:R-:W-:Y:S01]  /*0000*/  LDC R1, c[0x0][0x37c] ;  /* 0x0000df00ff017b82 */ /* 0x000fe20000000800 */
[----:B------:R-:W0:Y:S07]  /*0010*/  S2R R0, SR_TID.Y ;  /* 0x0000000000007919 */ /* 0x000e2e0000002200 */
[----:B------:R-:W0:Y:S01]  /*0020*/  S2UR UR4, SR_CTAID.Y ;  /* 0x00000000000479c3 */ /* 0x000e220000002600 */
[----:B------:R-:W1:Y:S01]  /*0030*/  LDCU UR20, c[0x0][0x398] ;  /* 0x00007300ff1477ac */ /* 0x000e620008000800 */
[----:B------:R-:W2:Y:S06]  /*0040*/  S2R R3, SR_TID.X ;  /* 0x0000000000037919 */ /* 0x000eac0000002100 */
[----:B------:R-:W0:Y:S08]  /*0050*/  LDC R13, c[0x0][0x364] ;  /* 0x0000d900ff0d7b82 */ /* 0x000e300000000800 */
[----:B------:R-:W2:Y:S08]  /*0060*/  S2UR UR5, SR_CTAID.X ;  /* 0x00000000000579c3 */ /* 0x000eb00000002500 */
[----:B------:R-:W2:Y:S01]  /*0070*/  LDC R2, c[0x0][0x360] ;  /* 0x0000d800ff027b82 */ /* 0x000ea20000000800 */
[----:B0-----:R-:W-:-:S02]  /*0080*/  IMAD R13, R13, UR4, R0 ;  /* 0x000000040d0d7c24 */ /* 0x001fc4000f8e0200 */
[----:B--2---:R-:W-:-:S05]  /*0090*/  IMAD R0, R2, UR5, R3 ;  /* 0x0000000502007c24 */ /* 0x004fca000f8e0203 */
[----:B------:R-:W-:-:S04]  /*00a0*/  VIMNMX R2, PT, PT, R13, R0, !PT ;  /* 0x000000000d027248 */ /* 0x000fc80007fe0100 */
[----:B-1----:R-:W-:-:S13]  /*00b0*/  ISETP.GE.AND P0, PT, R2, UR20, PT ;  /* 0x0000001402007c0c */ /* 0x002fda000bf06270 */
[----:B------:R-:W-:Y:S05]  /*00c0*/  @P0 EXIT ;  /* 0x000000000000094d */ /* 0x000fea0003800000 */
[----:B------:R-:W-:Y:S01]  /*00d0*/  UISETP.GE.U32.AND UP0, UPT, UR20, 0x8, UPT ;  /* 0x000000081400788c */ /* 0x000fe2000bf06070 */
[----:B------:R-:W-:Y:S02]  /*00e0*/  HFMA2 R12, -RZ, RZ, 0, 0 ;  /* 0x00000000ff0c7431 */ /* 0x000fe400000001ff */
[----:B------:R-:W-:Y:S01]  /*00f0*/  IMAD R13, R13, UR20, RZ ;  /* 0x000000140d0d7c24 */ /* 0x000fe2000f8e02ff */
[----:B------:R-:W-:Y:S01]  /*0100*/  UMOV UR4, URZ ;  /* 0x000000ff00047c82 */ /* 0x000fe20008000000 */
[----:B------:R-:W0:Y:S04]  /*0110*/  LDCU.64 UR18, c[0x0][0x358] ;  /* 0x00006b00ff1277ac */ /* 0x000e280008000a00 */
[----:B------:R-:W-:Y:S05]  /*0120*/  BRA.U !UP0, `(.L_x_0) ;  /* 0x0000000508047547 */ /* 0x000fea000b800000 */
[----:B------:R-:W1:Y:S01]  /*0130*/  LDCU.128 UR24, c[0x0][0x380] ;  /* 0x00007000ff1877ac */ /* 0x000e620008000c00 */
[----:B------:R-:W-:Y:S02]  /*0140*/  MOV R12, RZ ;  /* 0x000000ff000c7202 */ /* 0x000fe40000000f00 */
[----:B------:R-:W-:Y:S01]  /*0150*/  MOV R14, R0 ;  /* 0x00000000000e7202 */ /* 0x000fe20000000f00 */
[----:B------:R-:W-:-:S04]  /*0160*/  ULOP3.LUT UR4, UR20, 0x7ffffff8, URZ, 0xc0, !UPT ;  /* 0x7ffffff814047892 */ /* 0x000fc8000f8ec0ff */
[----:B------:R-:W-:Y:S01]  /*0170*/  UIADD3 UR5, UPT, UPT, -UR4, URZ, URZ ;  /* 0x000000ff04057290 */ /* 0x000fe2000fffe1ff */
[----:B-1----:R-:W-:Y:S01]  /*0180*/  MOV R2, UR24 ;  /* 0x0000001800027c02 */ /* 0x002fe20008000f00 */
[----:B------:R-:W-:Y:S01]  /*0190*/  UIMAD.WIDE UR6, UR20, 0x8, UR26 ;  /* 0x00000008140678a5 */ /* 0x000fe2000f8e021a */
[----:B------:R-:W-:Y:S01]  /*01a0*/  MOV R3, UR25 ;  /* 0x0000001900037c02 */ /* 0x000fe20008000f00 */
[----:B------:R-:W-:Y:S02]  /*01b0*/  UIMAD.WIDE UR8, UR20, 0xc, UR26 ;  /* 0x0000000c140878a5 */ /* 0x000fe4000f8e021a */
[----:B------:R-:W-:Y:S01]  /*01c0*/  UIMAD.WIDE UR10, UR20, 0x10, UR26 ;  /* 0x00000010140a78a5 */ /* 0x000fe2000f8e021a */
[----:B------:R-:W-:Y:S01]  /*01d0*/  IMAD.WIDE.U32 R2, R13, 0x4, R2 ;  /* 0x000000040d027825 */ /* 0x000fe200078e0002 */
[----:B------:R-:W-:Y:S02]  /*01e0*/  UIMAD.WIDE UR12, UR20, 0x14, UR26 ;  /* 0x00000014140c78a5 */ /* 0x000fe4000f8e021a */
[----:B------:R-:W-:Y:S01]  /*01f0*/  UIMAD.WIDE UR14, UR20, 0x18, UR26 ;  /* 0x00000018140e78a5 */ /* 0x000fe2000f8e021a */
[----:B------:R-:W-:Y:S01]  /*0200*/  IADD3 R2, P0, PT, R2, 0x10, RZ ;  /* 0x0000001002027810 */ /* 0x000fe20007f1e0ff */
[----:B------:R-:W-:-:S03]  /*0210*/  UIMAD.WIDE UR16, UR20, 0x1c, UR26 ;  /* 0x0000001c141078a5 */ /* 0x000fc6000f8e021a */
[----:B------:R-:W-:-:S09]  /*0220*/  IADD3.X R3, PT, PT, RZ, R3, RZ, P0, !PT ;  /* 0x00000003ff037210 */ /* 0x000fd200007fe4ff */
.L_x_1:
[----:B------:R-:W-:Y:S01]  /*0230*/  UIMAD.WIDE UR22, UR20, 0x4, UR26 ;  /* 0x00000004141678a5 */ /* 0x000fe2000f8e021a */
[----:B------:R-:W-:Y:S02]  /*0240*/  IMAD.MOV.U32 R23, RZ, RZ, 0x4 ;  /* 0x00000004ff177424 */ /* 0x000fe400078e00ff */
[----:B------:R-:W-:Y:S01]  /*0250*/  HFMA2 R11, -RZ, RZ, 0, 2.384185791015625e-07 ;  /* 0x00000004ff0b7431 */ /* 0x000fe200000001ff */
[----:B------:R-:W-:Y:S01]  /*0260*/  MOV R25, 0x4 ;  /* 0x0000000400197802 */ /* 0x000fe20000000f00 */
[----:B0-----:R-:W2:Y:S01]  /*0270*/  LDG.E R21, desc[UR18][R2.64+-0x10] ;  /* 0xfffff01202157981 */ /* 0x001ea2000c1e1900 */
[C---:B------:R-:W-:Y:S01]  /*0280*/  IMAD.WIDE R22, R14.reuse, R23, UR26 ;  /* 0x0000001a0e167e25 */ /* 0x040fe2000f8e0217 */
[----:B------:R-:W-:Y:S02]  /*0290*/  MOV R8, UR22 ;  /* 0x0000001600087c02 */ /* 0x000fe40008000f00 */
[----:B------:R-:W-:Y:S01]  /*02a0*/  MOV R9, UR23 ;  /* 0x0000001700097c02 */ /* 0x000fe20008000f00 */
[----:B------:R-:W3:Y:S02]  /*02b0*/  LDG.E R19, desc[UR18][R2.64+-0xc] ;  /* 0xfffff41202137981 */ /* 0x000ee4000c1e1900 */
[----:B------:R-:W-:-:S02]  /*02c0*/  IMAD.WIDE R8, R14, 0x4, R8 ;  /* 0x000000040e087825 */ /* 0x000fc400078e0208 */
[----:B------:R-:W2:Y:S01]  /*02d0*/  LDG.E R22, desc[UR18][R22.64] ;  /* 0x0000001216167981 */ /* 0x000ea2000c1e1900 */
[----:B------:R-:W-:Y:S01]  /*02e0*/  MOV R5, 0x4 ;  /* 0x0000000400057802 */ /* 0x000fe20000000f00 */
[C---:B------:R-:W-:Y:S02]  /*02f0*/  IMAD.WIDE R24, R14.reuse, R25, UR6 ;  /* 0x000000060e187e25 */ /* 0x040fe4000f8e0219 */
[----:B------:R0:W3:Y:S02]  /*0300*/  LDG.E R20, desc[UR18][R8.64] ;  /* 0x0000001208147981 */ /* 0x0000e4000c1e1900 */
[----:B------:R-:W-:Y:S02]  /*0310*/  IMAD.WIDE R10, R14, R11, UR8 ;  /* 0x000000080e0a7e25 */ /* 0x000fe4000f8e020b */
[----:B------:R-:W4:Y:S04]  /*0320*/  LDG.E R18, desc[UR18][R24.64] ;  /* 0x0000001218127981 */ /* 0x000f28000c1e1900 */
[----:B------:R-:W4:Y:S01]  /*0330*/  LDG.E R17, desc[UR18][R2.64+-0x8] ;  /* 0xfffff81202117981 */ /* 0x000f22000c1e1900 */
[----:B0-----:R-:W-:-:S02]  /*0340*/  HFMA2 R9, -RZ, RZ, 0, 2.384185791015625e-07 ;  /* 0x00000004ff097431 */ /* 0x001fc400000001ff */
[----:B------:R-:W-:Y:S01]  /*0350*/  IMAD.MOV.U32 R7, RZ, RZ, 0x4 ;  /* 0x00000004ff077424 */ /* 0x000fe200078e00ff */
[----:B------:R0:W5:Y:S01]  /*0360*/  LDG.E R16, desc[UR18][R10.64] ;  /* 0x000000120a107981 */ /* 0x000162000c1e1900 */
[----:B------:R-:W-:-:S03]  /*0370*/  IMAD.WIDE R4, R14, R5, UR10 ;  /* 0x0000000a0e047e25 */ /* 0x000fc6000f8e0205 */
[----:B------:R-:W5:Y:S01]  /*0380*/  LDG.E R15, desc[UR18][R2.64+-0x4] ;  /* 0xfffffc12020f7981 */ /* 0x000f62000c1e1900 */
[C---:B------:R-:W-:Y:S01]  /*0390*/  IMAD.WIDE R6, R14.reuse, R7, UR12 ;  /* 0x0000000c0e067e25 */ /* 0x040fe2000f8e0207 */
[----:B------:R-:W-:Y:S02]  /*03a0*/  MOV R27, 0x4 ;  /* 0x00000004001b7802 */ /* 0x000fe40000000f00 */
[----:B------:R1:W5:Y:S01]  /*03b0*/  LDG.E R4, desc[UR18][R4.64] ;  /* 0x0000001204047981 */ /* 0x000362000c1e1900 */
[----:B------:R-:W-:-:S03]  /*03c0*/  IMAD.WIDE R8, R14, R9, UR14 ;  /* 0x0000000e0e087e25 */ /* 0x000fc6000f8e0209 */
[----:B------:R-:W5:Y:S01]  /*03d0*/  LDG.E R23, desc[UR18][R2.64] ;  /* 0x0000001202177981 */ /* 0x000f62000c1e1900 */
[----:B0-----:R-:W-:-:S03]  /*03e0*/  IMAD.WIDE R10, R14, R27, UR16 ;  /* 0x000000100e0a7e25 */ /* 0x001fc6000f8e021b */
[----:B------:R-:W5:Y:S04]  /*03f0*/  LDG.E R7, desc[UR18][R6.64] ;  /* 0x0000001206077981 */ /* 0x000f68000c1e1900 */
[----:B------:R-:W5:Y:S04]  /*0400*/  LDG.E R24, desc[UR18][R2.64+0x4] ;  /* 0x0000041202187981 */ /* 0x000f68000c1e1900 */
[----:B------:R-:W5:Y:S04]  /*0410*/  LDG.E R8, desc[UR18][R8.64] ;  /* 0x0000001208087981 */ /* 0x000f68000c1e1900 */
[----:B------:R-:W5:Y:S04]  /*0420*/  LDG.E R25, desc[UR18][R2.64+0x8] ;  /* 0x0000081202197981 */ /* 0x000f68000c1e1900 */
[----:B------:R-:W5:Y:S04]  /*0430*/  LDG.E R10, desc[UR18][R10.64] ;  /* 0x000000120a0a7981 */ /* 0x000f68000c1e1900 */
[----:B------:R0:W5:Y:S01]  /*0440*/  LDG.E R27, desc[UR18][R2.64+0xc] ;  /* 0x00000c12021b7981 */ /* 0x000162000c1e1900 */
[----:B------:R-:W-:-:S04]  /*0450*/  UIADD3 UR5, UPT, UPT, UR5, 0x8, URZ ;  /* 0x0000000805057890 */ /* 0x000fc8000fffe0ff */
[----:B------:R-:W-:Y:S01]  /*0460*/  UISETP.NE.AND UP0, UPT, UR5, URZ, UPT ;  /* 0x000000ff0500728c */ /* 0x000fe2000bf05270 */
[----:B-1----:R-:W-:Y:S02]  /*0470*/  MOV R5, UR20 ;  /* 0x0000001400057c02 */ /* 0x002fe40008000f00 */
[----:B0-----:R-:W-:Y:S02]  /*0480*/  IADD3 R2, P0, PT, R2, 0x20, RZ ;  /* 0x0000002002027810 */ /* 0x001fe40007f1e0ff */
[----:B------:R-:W-:Y:S02]  /*0490*/  LEA R14, R5, R14, 0x3 ;  /* 0x0000000e050e7211 */ /* 0x000fe400078e18ff */
[----:B------:R-:W-:Y:S01]  /*04a0*/  IADD3.X R3, PT, PT, RZ, R3, RZ, P0, !PT ;  /* 0x00000003ff037210 */ /* 0x000fe200007fe4ff */
[----:B--2---:R-:W-:-:S04]  /*04b0*/  FFMA R22, R21, R22, R12 ;  /* 0x0000001615167223 */ /* 0x004fc8000000000c */
[----:B---3--:R-:W-:-:S04]  /*04c0*/  FFMA R20, R19, R20, R22 ;  /* 0x0000001413147223 */ /* 0x008fc80000000016 */
[----:B----4-:R-:W-:-:S04]  /*04d0*/  FFMA R18, R17, R18, R20 ;  /* 0x0000001211127223 */ /* 0x010fc80000000014 */
[----:B-----5:R-:W-:-:S04]  /*04e0*/  FFMA R16, R15, R16, R18 ;  /* 0x000000100f107223 */ /* 0x020fc80000000012 */
[----:B------:R-:W-:-:S04]  /*04f0*/  FFMA R23, R23, R4, R16 ;  /* 0x0000000417177223 */ /* 0x000fc80000000010 */
[----:B------:R-:W-:-:S04]  /*0500*/  FFMA R24, R24, R7, R23 ;  /* 0x0000000718187223 */ /* 0x000fc80000000017 */
[----:B------:R-:W-:-:S04]  /*0510*/  FFMA R8, R25, R8, R24 ;  /* 0x0000000819087223 */ /* 0x000fc80000000018 */
[----:B------:R-:W-:Y:S01]  /*0520*/  FFMA R12, R27, R10, R8 ;  /* 0x0000000a1b0c7223 */ /* 0x000fe20000000008 */
[----:B------:R-:W-:Y:S06]  /*0530*/  BRA.U UP0, `(.L_x_1) ;  /* 0xfffffffd003c7547 */ /* 0x000fec000b83ffff */
.L_x_0:
[----:B------:R-:W-:-:S04]  /*0540*/  ULOP3.LUT UR6, UR20, 0x7, URZ, 0xc0, !UPT ;  /* 0x0000000714067892 */ /* 0x000fc8000f8ec0ff */
[----:B------:R-:W-:-:S09]  /*0550*/  UISETP.NE.AND UP0, UPT, UR6, URZ, UPT ;  /* 0x000000ff0600728c */ /* 0x000fd2000bf05270 */
[----:B------:R-:W-:Y:S05]  /*0560*/  BRA.U !UP0, `(.L_x_2) ;  /* 0x0000000508387547 */ /* 0x000fea000b800000 */
[----:B------:R-:W-:Y:S02]  /*0570*/  UISETP.GE.U32.AND UP0, UPT, UR6, 0x4, UPT ;  /* 0x000000040600788c */ /* 0x000fe4000bf06070 */
[----:B------:R-:W-:-:S04]  /*0580*/  ULOP3.LUT UR5, UR20, 0x3, URZ, 0xc0, !UPT ;  /* 0x0000000314057892 */ /* 0x000fc8000f8ec0ff */
[----:B------:R-:W-:-:S03]  /*0590*/  UISETP.NE.AND UP1, UPT, UR5, URZ, UPT ;  /* 0x000000ff0500728c */ /* 0x000fc6000bf25270 */
[----:B------:R-:W-:Y:S08]  /*05a0*/  BRA.U !UP0, `(.L_x_3) ;  /* 0x00000001087c7547 */ /* 0x000ff0000b800000 */
[----:B------:R-:W1:Y:S01]  /*05b0*/  LDC.64 R6, c[0x0][0x388] ;  /* 0x0000e200ff067b82 */ /* 0x000e620000000a00 */
[----:B------:R-:W2:Y:S01]  /*05c0*/  LDCU.64 UR6, c[0x0][0x380] ;  /* 0x00007000ff0677ac */ /* 0x000ea20008000a00 */
[----:B------:R-:W-:Y:S01]  /*05d0*/  IMAD.U32 R9, RZ, RZ, UR4 ;  /* 0x00000004ff097e24 */ /* 0x000fe2000f8e00ff */
[C---:B------:R-:W-:Y:S02]  /*05e0*/  IADD3 R3, PT, PT, R13.reuse, UR4, RZ ;  /* 0x000000040d037c10 */ /* 0x040fe4000fffe0ff */
[----:B------:R-:W-:Y:S01]  /*05f0*/  IADD3 R10, P0, PT, R13, UR4, RZ ;  /* 0x000000040d0a7c10 */ /* 0x000fe2000ff1e0ff */
[----:B------:R-:W-:Y:S01]  /*0600*/  IMAD R9, R9, UR20, R0 ;  /* 0x0000001409097c24 */ /* 0x000fe2000f8e0200 */
[----:B------:R-:W-:Y:S01]  /*0610*/  MOV R11, UR20 ;  /* 0x00000014000b7c02 */ /* 0x000fe20008000f00 */
[----:B------:R-:W3:Y:S01]  /*0620*/  LDC.64 R4, c[0x0][0x380] ;  /* 0x0000e000ff047b82 */ /* 0x000ee20000000a00 */
[----:B------:R-:W-:Y:S01]  /*0630*/  MOV R15, UR20 ;  /* 0x00000014000f7c02 */ /* 0x000fe20008000f00 */
[----:B-1----:R-:W-:Y:S01]  /*0640*/  IMAD.WIDE R6, R9, 0x4, R6 ;  /* 0x0000000409067825 */ /* 0x002fe200078e0206 */
[----:B------:R-:W-:-:S05]  /*0650*/  MOV R9, UR20 ;  /* 0x0000001400097c02 */ /* 0x000fca0008000f00 */
[----:B------:R-:W-:Y:S02]  /*0660*/  IMAD.WIDE R8, R9, 0x4, R6 ;  /* 0x0000000409087825 */ /* 0x000fe400078e0206 */
[----:B0-----:R-:W4:Y:S02]  /*0670*/  LDG.E R6, desc[UR18][R6.64] ;  /* 0x0000001206067981 */ /* 0x001f24000c1e1900 */
[----:B---3--:R-:W-:Y:S01]  /*0680*/  IMAD.WIDE.U32 R4, R3, 0x4, R4 ;  /* 0x0000000403047825 */ /* 0x008fe200078e0004 */
[----:B------:R-:W-:Y:S01]  /*0690*/  IADD3.X R3, PT, PT, RZ, RZ, RZ, P0, !PT ;  /* 0x000000ffff037210 */ /* 0x000fe200007fe4ff */
[----:B------:R-:W3:Y:S01]  /*06a0*/  LDG.E R17, desc[UR18][R8.64] ;  /* 0x0000001208117981 */ /* 0x000ee2000c1e1900 */
[----:B--2---:R-:W-:-:S03]  /*06b0*/  LEA R2, P0, R10, UR6, 0x2 ;  /* 0x000000060a027c11 */ /* 0x004fc6000f8010ff */
[----:B------:R-:W4:Y:S01]  /*06c0*/  LDG.E R5, desc[UR18][R4.64] ;  /* 0x0000001204057981 */ /* 0x000f22000c1e1900 */
[----:B------:R-:W-:Y:S01]  /*06d0*/  LEA.HI.X R3, R10, UR7, R3, 0x2, P0 ;  /* 0x000000070a037c11 */ /* 0x000fe200080f1403 */
[----:B------:R-:W-:-:S04]  /*06e0*/  IMAD.WIDE R10, R11, 0x4, R8 ;  /* 0x000000040b0a7825 */ /* 0x000fc800078e0208 */
[----:B------:R-:W3:Y:S01]  /*06f0*/  LDG.E R16, desc[UR18][R2.64+0x4] ;  /* 0x0000041202107981 */ /* 0x000ee2000c1e1900 */
[----:B------:R-:W-:-:S03]  /*0700*/  IMAD.WIDE R14, R15, 0x4, R10 ;  /* 0x000000040f0e7825 */ /* 0x000fc600078e020a */
[----:B------:R-:W2:Y:S04]  /*0710*/  LDG.E R19, desc[UR18][R10.64] ;  /* 0x000000120a137981 */ /* 0x000ea8000c1e1900 */
[----:B------:R-:W2:Y:S04]  /*0720*/  LDG.E R18, desc[UR18][R2.64+0x8] ;  /* 0x0000081202127981 */ /* 0x000ea8000c1e1900 */
[----:B------:R-:W5:Y:S04]  /*0730*/  LDG.E R20, desc[UR18][R2.64+0xc] ;  /* 0x00000c1202147981 */ /* 0x000f68000c1e1900 */
[----:B------:R-:W5:Y:S01]  /*0740*/  LDG.E R14, desc[UR18][R14.64] ;  /* 0x000000120e0e7981 */ /* 0x000f62000c1e1900 */
[----:B------:R-:W-:Y:S01]  /*0750*/  UIADD3 UR4, UPT, UPT, UR4, 0x4, URZ ;  /* 0x0000000404047890 */ /* 0x000fe2000fffe0ff */
[----:B----4-:R-:W-:-:S04]  /*0760*/  FFMA R5, R5, R6, R12 ;  /* 0x0000000605057223 */ /* 0x010fc8000000000c */
[----:B---3--:R-:W-:-:S04]  /*0770*/  FFMA R5, R16, R17, R5 ;  /* 0x0000001110057223 */ /* 0x008fc80000000005 */
[----:B--2---:R-:W-:-:S04]  /*0780*/  FFMA R5, R18, R19, R5 ;  /* 0x0000001312057223 */ /* 0x004fc80000000005 */
[----:B-----5:R-:W-:-:S07]  /*0790*/  FFMA R12, R20, R14, R5 ;  /* 0x0000000e140c7223 */ /* 0x020fce0000000005 */
.L_x_3:
[----:B------:R-:W-:Y:S05]  /*07a0*/  BRA.U !UP1, `(.L_x_2) ;  /* 0x0000000109a87547 */ /* 0x000fea000b800000 */
[----:B------:R-:W-:Y:S01]  /*07b0*/  UISETP.NE.AND UP0, UPT, UR5, 0x1, UPT ;  /* 0x000000010500788c */ /* 0x000fe2000bf05270 */
[----:B------:R-:W-:Y:S01]  /*07c0*/  MOV R7, UR4 ;  /* 0x0000000400077c02 */ /* 0x000fe20008000f00 */
[----:B------:R-:W-:Y:S02]  /*07d0*/  ULOP3.LUT UR5, UR20, 0x1, URZ, 0xc0, !UPT ;  /* 0x0000000114057892 */ /* 0x000fe4000f8ec0ff */
[----:B------:R-:W-:Y:S02]  /*07e0*/  MOV R15, UR20 ;  /* 0x00000014000f7c02 */ /* 0x000fe40008000f00 */
[----:B------:R-:W-:Y:S01]  /*07f0*/  UISETP.NE.U32.AND UP1, UPT, UR5, 0x1, UPT ;  /* 0x000000010500788c */ /* 0x000fe2000bf25070 */
[----:B------:R-:W-:-:S04]  /*0800*/  PLOP3.LUT P1, PT, PT, PT, UP0, 0x80, 0x8 ;  /* 0x000000000008781c */ /* 0x000fc80003f2f008 */
[----:B------:R-:W1:Y:S01]  /*0810*/  @UP0 LDCU.128 UR8, c[0x0][0x380] ;  /* 0x00007000ff0807ac */ /* 0x000e620008000c00 */
[----:B------:R-:W-:Y:S01]  /*0820*/  PLOP3.LUT P0, PT, PT, PT, UP1, 0x80, 0x8 ;  /* 0x000000000008781c */ /* 0x000fe20003f0f018 */
[----:B------:R-:W2:Y:S04]  /*0830*/  @UP0 LDCU.64 UR6, c[0x0][0x380] ;  /* 0x00007000ff0607ac */ /* 0x000ea80008000a00 */
[----:B------:R-:W3:Y:S03]  /*0840*/  @!UP1 LDCU.128 UR12, c[0x0][0x380] ;  /* 0x00007000ff0c97ac */ /* 0x000ee60008000c00 */
[C---:B------:R-:W-:Y:S02]  /*0850*/  @P1 IADD3 R3, PT, PT, R13.reuse, UR4, RZ ;  /* 0x000000040d031c10 */ /* 0x040fe4000fffe0ff */
[----:B------:R-:W-:Y:S01]  /*0860*/  @P1 IADD3 R6, P2, PT, R13, UR4, RZ ;  /* 0x000000040d061c10 */ /* 0x000fe2000ff5e0ff */
[----:B------:R-:W-:Y:S01]  /*0870*/  @UP0 UIADD3 UR4, UPT, UPT, UR4, 0x2, URZ ;  /* 0x0000000204040890 */ /* 0x000fe2000fffe0ff */
[----:B-1----:R-:W-:Y:S01]  /*0880*/  MOV R11, UR9 ;  /* 0x00000009000b7c02 */ /* 0x002fe20008000f00 */
[----:B------:R-:W-:Y:S01]  /*0890*/  IMAD.U32 R10, RZ, RZ, UR8 ;  /* 0x00000008ff0a7e24 */ /* 0x000fe2000f8e00ff */
[----:B------:R-:W-:-:S02]  /*08a0*/  MOV R4, UR10 ;  /* 0x0000000a00047c02 */ /* 0x000fc40008000f00 */
[----:B------:R-:W-:Y:S01]  /*08b0*/  MOV R5, UR11 ;  /* 0x0000000b00057c02 */ /* 0x000fe20008000f00 */
[----:B------:R-:W-:-:S04]  /*08c0*/  @P1 IMAD.WIDE.U32 R10, R3, 0x4, R10 ;  /* 0x00000004030a1825 */ /* 0x000fc800078e000a */
[----:B------:R-:W-:Y:S01]  /*08d0*/  @P1 IMAD R3, R7, UR20, R0 ;  /* 0x0000001407031c24 */ /* 0x000fe2000f8e0200 */
[----:B------:R-:W-:Y:S01]  /*08e0*/  @P1 IADD3.X R7, PT, PT, RZ, RZ, RZ, P2, !PT ;  /* 0x000000ffff071210 */ /* 0x000fe200017fe4ff */
[----:B------:R-:W-:Y:S01]  /*08f0*/  IMAD.U32 R19, RZ, RZ, UR4 ;  /* 0x00000004ff137e24 */ /* 0x000fe2000f8e00ff */
[C---:B--2---:R-:W-:Y:S01]  /*0900*/  @P1 LEA R2, P2, R6.reuse, UR6, 0x2 ;  /* 0x0000000606021c11 */ /* 0x044fe2000f8410ff */
[----:B------:R-:W-:Y:S01]  /*0910*/  @P1 IMAD.WIDE R4, R3, 0x4, R4 ;  /* 0x0000000403041825 */ /* 0x000fe200078e0204 */
[----:B------:R-:W-:Y:S01]  /*0920*/  @!P0 IADD3 R17, PT, PT, R13, UR4, RZ ;  /* 0x000000040d118c10 */ /* 0x000fe2000fffe0ff */
[----:B0-----:R-:W2:Y:S01]  /*0930*/  @P1 LDG.E R11, desc[UR18][R10.64] ;  /* 0x000000120a0b1981 */ /* 0x001ea2000c1e1900 */
[----:B------:R-:W-:Y:S01]  /*0940*/  @P1 LEA.HI.X R3, R6, UR7, R7, 0x2, P2 ;  /* 0x0000000706031c11 */ /* 0x000fe200090f1407 */
[----:B------:R-:W-:Y:S01]  /*0950*/  @!P0 IMAD R19, R19, UR20, R0 ;  /* 0x0000001413138c24 */ /* 0x000fe2000f8e0200 */
[----:B---3--:R-:W-:Y:S01]  /*0960*/  MOV R6, UR12 ;  /* 0x0000000c00067c02 */ /* 0x008fe20008000f00 */
[----:B------:R-:W-:Y:S01]  /*0970*/  @P1 IMAD.WIDE R14, R15, 0x4, R4 ;  /* 0x000000040f0e1825 */ /* 0x000fe200078e0204 */
[----:B------:R-:W-:Y:S01]  /*0980*/  MOV R7, UR13 ;  /* 0x0000000d00077c02 */ /* 0x000fe20008000f00 */
[----:B------:R-:W2:Y:S01]  /*0990*/  @P1 LDG.E R4, desc[UR18][R4.64] ;  /* 0x0000001204041981 */ /* 0x000ea2000c1e1900 */
[----:B------:R-:W-:-:S02]  /*09a0*/  MOV R8, UR14 ;  /* 0x0000000e00087c02 */ /* 0x000fc40008000f00 */
[----:B------:R-:W-:Y:S01]  /*09b0*/  MOV R9, UR15 ;  /* 0x0000000f00097c02 */ /* 0x000fe20008000f00 */
[----:B------:R-:W-:Y:S01]  /*09c0*/  @!P0 IMAD.WIDE.U32 R6, R17, 0x4, R6 ;  /* 0x0000000411068825 */ /* 0x000fe200078e0006 */
[----:B------:R-:W3:Y:S03]  /*09d0*/  @P1 LDG.E R14, desc[UR18][R14.64] ;  /* 0x000000120e0e1981 */ /* 0x000ee6000c1e1900 */
[----:B------:R-:W-:Y:S01]  /*09e0*/  @!P0 IMAD.WIDE R8, R19, 0x4, R8 ;  /* 0x0000000413088825 */ /* 0x000fe200078e0208 */
[----:B------:R-:W3:Y:S04]  /*09f0*/  @P1 LDG.E R2, desc[UR18][R2.64+0x4] ;  /* 0x0000041202021981 */ /* 0x000ee8000c1e1900 */
[----:B------:R-:W4:Y:S04]  /*0a00*/  @!P0 LDG.E R7, desc[UR18][R6.64] ;  /* 0x0000001206078981 */ /* 0x000f28000c1e1900 */
[----:B------:R-:W4:Y:S01]  /*0a10*/  @!P0 LDG.E R8, desc[UR18][R8.64] ;  /* 0x0000001208088981 */ /* 0x000f22000c1e1900 */
[----:B--2---:R-:W-:-:S04]  /*0a20*/  @P1 FFMA R11, R11, R4, R12 ;  /* 0x000000040b0b1223 */ /* 0x004fc8000000000c */
[----:B---3--:R-:W-:-:S04]  /*0a30*/  @P1 FFMA R12, R2, R14, R11 ;  /* 0x0000000e020c1223 */ /* 0x008fc8000000000b */
[----:B----4-:R-:W-:-:S07]  /*0a40*/  @!P0 FFMA R12, R7, R8, R12 ;  /* 0x00000008070c8223 */ /* 0x010fce000000000c */
.L_x_2:
[----:B------:R-:W1:Y:S01]  /*0a50*/  LDC.64 R2, c[0x0][0x390] ;  /* 0x0000e400ff027b82 */ /* 0x000e620000000a00 */
[----:B------:R-:W-:-:S05]  /*0a60*/  IADD3 R13, PT, PT, R0, R13, RZ ;  /* 0x0000000d000d7210 */ /* 0x000fca0007ffe0ff */
[----:B-1----:R-:W-:-:S05]  /*0a70*/  IMAD.WIDE R2, R13, 0x4, R2 ;  /* 0x000000040d027825 */ /* 0x002fca00078e0202 */
[----:B0-----:R-:W-:Y:S01]  /*0a80*/  STG.E desc[UR18][R2.64], R12 ;  /* 0x0000000c02007986 */ /* 0x001fe2000c101912 */
[----:B------:R-:W-:Y:S05]  /*0a90*/  EXIT ;  /* 0x000000000000794d */ /* 0x000fea0003800000 */
.L_x_4:
[----:B------:R-:W-:-:S00]  /*0aa0*/  BRA `(.L_x_4) ;  /* 0xfffffffc00fc7947 */ /* 0x000fc0000383ffff */
[----:B------:R-:W-:-:S00]  /*0ab0*/  NOP ;  /* 0x0000000000007918 */ /* 0x000fc00000000000 */
        /* <DEDUP_REMOVED lines=12> */
.L_x_10:


//--------------------- .text._Z26MatrixMulKernel_Figure4_16PfS_S_i --------------------------
	.section	.text._Z26MatrixMulKernel_Figure4_16PfS_S_i,"ax",@progbits
	.align	128
        .global         _Z26MatrixMulKernel_Figure4_16PfS_S_i
        .type           _Z26MatrixMulKernel_Figure4_16PfS_S_i,@function
        .size           _Z26MatrixMulKernel_Figure4_16PfS_S_i,(.L_x_11 - _Z26MatrixMulKernel_Figure4_16PfS_S_i)
        .other          _Z26MatrixMulKernel_Figure4_16PfS_S_i,@"STO_CUDA_ENTRY STV_DEFAULT"
_Z26MatrixMulKernel_Figure4_16PfS_S_i:
.text._Z26MatrixMulKernel_Figure4_16PfS_S_i:
[----:B------:R-:W-:Y:S08]  /*0000*/  LDC R1, c[0x0][0x37c] ;  /* 0x0000df00ff017b82 */ /* 0x000ff00000000800 */
[----:B------:R-:W0:Y:S01]  /*0010*/  LDC R5, c[0x0][0x398] ;  /* 0x0000e600ff057b82 */ /* 0x000e220000000800 */
[----:B------:R-:W1:Y:S01]  /*0020*/  S2R R6, SR_CTAID.Y ;  /* 0x0000000000067919 */ /* 0x000e620000002600 */
[----:B------:R-:W2:Y:S01]  /*0030*/  LDCU.64 UR8, c[0x0][0x358] ;  /* 0x00006b00ff0877ac */ /* 0x000ea20008000a00 */
[----:B------:R-:W-:Y:S01]  /*0040*/  HFMA2 R31, -RZ, RZ, 0, 0 ;  /* 0x00000000ff1f7431 */ /* 0x000fe200000001ff */
[----:B------:R-:W1:Y:S01]  /*0050*/  S2R R3, SR_TID.Y ;  /* 0x0000000000037919 */ /* 0x000e620000002200 */
[----:B------:R-:W3:Y:S01]  /*0060*/  S2R R11, SR_CTAID.X ;  /* 0x00000000000b7919 */ /* 0x000ee20000002500 */
[----:B------:R-:W3:Y:S01]  /*0070*/  S2R R2, SR_TID.X ;  /* 0x0000000000027919 */ /* 0x000ee20000002100 */
[----:B0-----:R-:W-:-:S02]  /*0080*/  ISETP.GE.AND P0, PT, R5, 0x10, PT ;  /* 0x000000100500780c */ /* 0x001fc40003f06270 */
[----:B------:R-:W-:-:S04]  /*0090*/  SHF.R.S32.HI R0, RZ, 0x1f, R5 ;  /* 0x0000001fff007819 */ /* 0x000fc80000011405 */
[----:B------:R-:W-:Y:S02]  /*00a0*/  LEA.HI R0, R0, R5, RZ, 0x4 ;  /* 0x0000000500007211 */ /* 0x000fe400078f20ff */
[----:B-1----:R-:W-:Y:S02]  /*00b0*/  LEA R6, R6, R3, 0x4 ;  /* 0x0000000306067211 */ /* 0x002fe400078e20ff */
[----:B---3--:R-:W-:-:S03]  /*00c0*/  LEA R4, R11, R2, 0x4 ;  /* 0x000000020b047211 */ /* 0x008fc600078e20ff */
[----:B--2---:R-:W-:Y:S05]  /*00d0*/  @!P0 BRA `(.L_x_5) ;  /* 0x0000001400dc8947 */ /* 0x004fea0003800000 */
[----:B------:R-:W0:Y:S01]  /*00e0*/  S2UR UR6, SR_CgaCtaId ;  /* 0x00000000000679c3 */ /* 0x000e220000008800 */
[----:B------:R-:W-:Y:S01]  /*00f0*/  SHF.R.S32.HI R29, RZ, 0x4, R0 ;  /* 0x00000004ff1d7819 */ /* 0x000fe20000011400 */
[----:B------:R-:W-:Y:S01]  /*0100*/  UMOV UR4, 0x400 ;  /* 0x0000040000047882 */ /* 0x000fe20000000000 */
[----:B------:R-:W-:Y:S01]  /*0110*/  IMAD R21, R6, R5, R2 ;  /* 0x0000000506157224 */ /* 0x000fe200078e0202 */
[----:B------:R-:W-:Y:S02]  /*0120*/  MOV R31, RZ ;  /* 0x000000ff001f7202 */ /* 0x000fe40000000f00 */
[----:B------:R-:W-:-:S04]  /*0130*/  IADD3 R0, PT, PT, R29, -0x1, RZ ;  /* 0xffffffff1d007810 */ /* 0x000fc80007ffe0ff */
[----:B------:R-:W-:Y:S02]  /*0140*/  ISETP.GE.U32.AND P0, PT, R0, 0x3, PT ;  /* 0x000000030000780c */ /* 0x000fe40003f06070 */
[----:B------:R-:W-:Y:S01]  /*0150*/  MOV R0, RZ ;  /* 0x000000ff00007202 */ /* 0x000fe20000000f00 */
[----:B0-----:R-:W-:-:S06]  /*0160*/  ULEA UR5, UR6, UR4, 0x18 ;  /* 0x0000000406057291 */ /* 0x001fcc000f8ec0ff */
[----:B------:R-:W-:-:S04]  /*0170*/  LEA R7, R3, UR5, 0x6 ;  /* 0x0000000503077c11 */ /* 0x000fc8000f8e30ff */
[----:B------:R-:W-:Y:S05]  /*0180*/  @!P0 BRA `(.L_x_6) ;  /* 0x0000000c002c8947 */ /* 0x000fea0003800000 */
[C---:B------:R-:W-:Y:S01]  /*0190*/  IADD3 R0, PT, PT, R3.reuse, 0x30, RZ ;  /* 0x0000003003007810 */ /* 0x040fe20007ffe0ff */
[----:B------:R-:W-:Y:S01]  /*01a0*/  UIADD3 UR5, UPT, UPT, UR4, 0x400, URZ ;  /* 0x0000040004057890 */ /* 0x000fe2000fffe0ff */
[C---:B------:R-:W-:Y:S01]  /*01b0*/  IADD3 R8, PT, PT, R3.reuse, 0x20, RZ ;  /* 0x0000002003087810 */ /* 0x040fe20007ffe0ff */
[CCC-:B------:R-:W-:Y:S01]  /*01c0*/  IMAD R24, R3.reuse, R5.reuse, R2.reuse ;  /* 0x0000000503187224 */ /* 0x1c0fe200078e0202 */
[----:B------:R-:W-:Y:S01]  /*01d0*/  IADD3 R9, PT, PT, R3, 0x10, RZ ;  /* 0x0000001003097810 */ /* 0x000fe20007ffe0ff */
[-CC-:B------:R-:W-:Y:S01]  /*01e0*/  IMAD R0, R0, R5.reuse, R2.reuse ;  /* 0x0000000500007224 */ /* 0x180fe200078e0202 */
[----:B------:R-:W-:Y:S01]  /*01f0*/  ULEA UR5, UR6, UR5, 0x18 ;  /* 0x0000000506057291 */ /* 0x000fe2000f8ec0ff */
[-CC-:B------:R-:W-:Y:S02]  /*0200*/  IMAD R8, R8, R5.reuse, R2.reuse ;  /* 0x0000000508087224 */ /* 0x180fe400078e0202 */
[----:B------:R-:W-:Y:S02]  /*0210*/  HFMA2 R31, -RZ, RZ, 0, 0 ;  /* 0x00000000ff1f7431 */ /* 0x000fe400000001ff */
[----:B------:R-:W-:Y:S01]  /*0220*/  IMAD R9, R9, R5, R2 ;  /* 0x0000000509097224 */ /* 0x000fe200078e0202 */
[----:B------:R-:W-:-:S02]  /*0230*/  LEA R30, R11, R0, 0x4 ;  /* 0x000000000b1e7211 */ /* 0x000fc400078e20ff */
[----:B------:R-:W-:Y:S02]  /*0240*/  LOP3.LUT R0, R29, 0x7fffffc, RZ, 0xc0, !PT ;  /* 0x07fffffc1d007812 */ /* 0x000fe400078ec0ff */
[----:B------:R-:W-:Y:S02]  /*0250*/  LEA R22, R2, UR5, 0x2 ;  /* 0x0000000502167c11 */ /* 0x000fe4000f8e10ff */
[C---:B------:R-:W-:Y:S02]  /*0260*/  LEA R24, R11.reuse, R24, 0x4 ;  /* 0x000000180b187211 */ /* 0x040fe400078e20ff */
[C---:B------:R-:W-:Y:S02]  /*0270*/  LEA R28, R11.reuse, R8, 0x4 ;  /* 0x000000080b1c7211 */ /* 0x040fe400078e20ff */
[----:B------:R-:W-:Y:S02]  /*0280*/  LEA R26, R11, R9, 0x4 ;  /* 0x000000090b1a7211 */ /* 0x000fe400078e20ff */
[----:B------:R-:W-:-:S02]  /*0290*/  MOV R27, R21 ;  /* 0x00000015001b7202 */ /* 0x000fc40000000f00 */
[----:B------:R-:W-:Y:S02]  /*02a0*/  LEA R23, R2, R7, 0x2 ;  /* 0x0000000702177211 */ /* 0x000fe400078e10ff */
[----:B------:R-:W-:Y:S02]  /*02b0*/  IADD3 R25, PT, PT, -R0, RZ, RZ ;  /* 0x000000ff00197210 */ /* 0x000fe40007ffe1ff */
[----:B------:R-:W-:-:S07]  /*02c0*/  LEA R20, R3, R22, 0x6 ;  /* 0x0000001603147211 */ /* 0x000fce00078e30ff */
.L_x_7:
[----:B------:R-:W0:Y:S08]  /*02d0*/  LDC.64 R16, c[0x0][0x380] ;  /* 0x0000e000ff107b82 */ /* 0x000e300000000a00 */
[----:B------:R-:W1:Y:S01]  /*02e0*/  LDC.64 R18, c[0x0][0x388] ;  /* 0x0000e200ff127b82 */ /* 0x000e620000000a00 */
[----:B0-----:R-:W-:-:S05]  /*02f0*/  IMAD.WIDE R16, R27, 0x4, R16 ;  /* 0x000000041b107825 */ /* 0x001fca00078e0210 */
[----:B------:R-:W2:Y:S01]  /*0300*/  LDG.E R10, desc[UR8][R16.64] ;  /* 0x00000008100a7981 */ /* 0x000ea2000c1e1900 */
[----:B-1----:R-:W-:-:S05]  /*0310*/  IMAD.WIDE.U32 R8, R24, 0x4, R18 ;  /* 0x0000000418087825 */ /* 0x002fca00078e0012 */
[----:B------:R-:W3:Y:S04]  /*0320*/  LDG.E R35, desc[UR8][R8.64] ;  /* 0x0000000808237981 */ /* 0x000ee8000c1e1900 */
[----:B--2---:R-:W-:Y:S04]  /*0330*/  STS [R23], R10 ;  /* 0x0000000a17007388 */ /* 0x004fe80000000800 */
[----:B---3--:R-:W-:Y:S01]  /*0340*/  STS [R20], R35 ;  /* 0x0000002314007388 */ /* 0x008fe20000000800 */
[----:B------:R-:W-:Y:S06]  /*0350*/  BAR.SYNC.DEFER_BLOCKING 0x0 ;  /* 0x0000000000007b1d */ /* 0x000fec0000010000 */
[----:B------:R-:W-:Y:S04]  /*0360*/  LDS R11, [R22] ;  /* 0x00000000160b7984 */ /* 0x000fe80000000800 */
[----:B------:R-:W0:Y:S04]  /*0370*/  LDS.128 R12, [R7] ;  /* 0x00000000070c7984 */ /* 0x000e280000000c00 */
[----:B------:R-:W1:Y:S04]  /*0380*/  LDS R37, [R22+0x40] ;  /* 0x0000400016257984 */ /* 0x000e680000000800 */
[----:B------:R-:W2:Y:S01]  /*0390*/  LDS R33, [R22+0x80] ;  /* 0x0000800016217984 */ /* 0x000ea20000000800 */
[----:B0-----:R-:W-:-:S03]  /*03a0*/  FFMA R32, R12, R11, R31 ;  /* 0x0000000b0c207223 */ /* 0x001fc6000000001f */
[----:B------:R-:W0:Y:S01]  /*03b0*/  LDS R12, [R22+0xc0] ;  /* 0x0000c000160c7984 */ /* 0x000e220000000800 */
[----:B-1----:R-:W-:-:S03]  /*03c0*/  FFMA R34, R37, R13, R32 ;  /* 0x0000000d25227223 */ /* 0x002fc60000000020 */
[----:B------:R-:W-:Y:S04]  /*03d0*/  LDS R13, [R22+0x100] ;  /* 0x00010000160d7984 */ /* 0x000fe80000000800 */
[----:B------:R-:W1:Y:S04]  /*03e0*/  LDS.128 R8, [R7+0x10] ;  /* 0x0000100007087984 */ /* 0x000e680000000c00 */
[----:B------:R-:W3:Y:S04]  /*03f0*/  LDS R32, [R22+0x140] ;  /* 0x0001400016207984 */ /* 0x000ee80000000800 */
[----:B------:R-:W4:Y:S01]  /*0400*/  LDS R31, [R22+0x180] ;  /* 0x00018000161f7984 */ /* 0x000f220000000800 */
[----:B--2---:R-:W-:-:S03]  /*0410*/  FFMA R33, R33, R14, R34 ;  /* 0x0000000e21217223 */ /* 0x004fc60000000022 */
[----:B------:R-:W-:Y:S04]  /*0420*/  LDS R37, [R22+0x340] ;  /* 0x0003400016257984 */ /* 0x000fe80000000800 */
[----:B------:R-:W-:Y:S01]  /*0430*/  LDS R34, [R22+0x3c0] ;  /* 0x0003c00016227984 */ /* 0x000fe20000000800 */
[----:B0-----:R-:W-:-:S03]  /*0440*/  FFMA R15, R12, R15, R33 ;  /* 0x0000000f0c0f7223 */ /* 0x001fc60000000021 */
[----:B------:R-:W-:Y:S01]  /*0450*/  LDS R33, [R22+0x240] ;  /* 0x0002400016217984 */ /* 0x000fe20000000800 */
[----:B-1----:R-:W-:-:S03]  /*0460*/  FFMA R13, R8, R13, R15 ;  /* 0x0000000d080d7223 */ /* 0x002fc6000000000f */
[----:B------:R-:W0:Y:S01]  /*0470*/  LDS R8, [R22+0x1c0] ;  /* 0x0001c00016087984 */ /* 0x000e220000000800 */
[----:B---3--:R-:W-:-:S03]  /*0480*/  FFMA R32, R32, R9, R13 ;  /* 0x0000000920207223 */ /* 0x008fc6000000000d */
[----:B------:R-:W-:Y:S04]  /*0490*/  LDS R9, [R22+0x200] ;  /* 0x0002000016097984 */ /* 0x000fe80000000800 */
[----:B------:R-:W1:Y:S01]  /*04a0*/  LDS.128 R12, [R7+0x20] ;  /* 0x00002000070c7984 */ /* 0x000e620000000c00 */
[----:B----4-:R-:W-:-:S03]  /*04b0*/  FFMA R31, R31, R10, R32 ;  /* 0x0000000a1f1f7223 */ /* 0x010fc60000000020 */
[----:B------:R-:W2:Y:S04]  /*04c0*/  LDS R32, [R22+0x280] ;  /* 0x0002800016207984 */ /* 0x000ea80000000800 */
[----:B------:R-:W3:Y:S01]  /*04d0*/  LDS R10, [R22+0x2c0] ;  /* 0x0002c000160a7984 */ /* 0x000ee20000000800 */
[----:B0-----:R-:W-:-:S03]  /*04e0*/  FFMA R11, R8, R11, R31 ;  /* 0x0000000b080b7223 */ /* 0x001fc6000000001f */
[----:B------:R-:W-:Y:S01]  /*04f0*/  LDS R31, [R22+0x380] ;  /* 0x00038000161f7984 */ /* 0x000fe20000000800 */
[----:B-1----:R-:W-:-:S03]  /*0500*/  FFMA R12, R12, R9, R11 ;  /* 0x000000090c0c7223 */ /* 0x002fc6000000000b */
[----:B------:R-:W-:Y:S01]  /*0510*/  LDS R9, [R22+0x300] ;  /* 0x0003000016097984 */ /* 0x000fe20000000800 */
[----:B------:R-:W-:-:S04]  /*0520*/  FFMA R13, R33, R13, R12 ;  /* 0x0000000d210d7223 */ /* 0x000fc8000000000c */
[----:B--2---:R-:W-:-:S04]  /*0530*/  FFMA R13, R32, R14, R13 ;  /* 0x0000000e200d7223 */ /* 0x004fc8000000000d */
[----:B---3--:R-:W-:Y:S02]  /*0540*/  FFMA R11, R10, R15, R13 ;  /* 0x0000000f0a0b7223 */ /* 0x008fe4000000000d */
[----:B------:R-:W0:Y:S01]  /*0550*/  LDS.128 R12, [R7+0x30] ;  /* 0x00003000070c7984 */ /* 0x000e220000000c00 */
[----:B------:R-:W-:Y:S01]  /*0560*/  IMAD.WIDE.U32 R32, R26, 0x4, R18 ;  /* 0x000000041a207825 */ /* 0x000fe200078e0012 */
[----:B------:R-:W-:Y:S06]  /*0570*/  BAR.SYNC.DEFER_BLOCKING 0x0 ;  /* 0x0000000000007b1d */ /* 0x000fec0000010000 */
[----:B------:R-:W2:Y:S04]  /*0580*/  LDG.E R33, desc[UR8][R32.64] ;  /* 0x0000000820217981 */ /* 0x000ea8000c1e1900 */
[----:B------:R-:W3:Y:S01]  /*0590*/  LDG.E R32, desc[UR8][R16.64+0x40] ;  /* 0x0000400810207981 */ /* 0x000ee2000c1e1900 */
[----:B0-----:R-:W-:-:S04]  /*05a0*/  FFMA R12, R12, R9, R11 ;  /* 0x000000090c0c7223 */ /* 0x001fc8000000000b */
[----:B------:R-:W-:-:S04]  /*05b0*/  FFMA R36, R37, R13, R12 ;  /* 0x0000000d25247223 */ /* 0x000fc8000000000c */
[----:B------:R-:W-:-:S04]  /*05c0*/  FFMA R31, R31, R14, R36 ;  /* 0x0000000e1f1f7223 */ /* 0x000fc80000000024 */
[----:B------:R-:W-:Y:S01]  /*05d0*/  FFMA R15, R34, R15, R31 ;  /* 0x0000000f220f7223 */ /* 0x000fe2000000001f */
[----:B---3--:R-:W-:Y:S04]  /*05e0*/  STS [R23], R32 ;  /* 0x0000002017007388 */ /* 0x008fe80000000800 */
[----:B--2---:R-:W-:Y:S01]  /*05f0*/  STS [R20], R33 ;  /* 0x0000002114007388 */ /* 0x004fe20000000800 */
[----:B------:R-:W-:Y:S06]  /*0600*/  BAR.SYNC.DEFER_BLOCKING 0x0 ;  /* 0x0000000000007b1d */ /* 0x000fec0000010000 */
[----:B------:R-:W-:Y:S04]  /*0610*/  LDS R35, [R22] ;  /* 0x0000000016237984 */ /* 0x000fe80000000800 */
[----:B------:R-:W0:Y:S04]  /*0620*/  LDS.128 R8, [R7] ;  /* 0x0000000007087984 */ /* 0x000e280000000c00 */
[----:B------:R-:W1:Y:S04]  /*0630*/  LDS R12, [R22+0x40] ;  /* 0x00004000160c7984 */ /* 0x000e680000000800 */
[----:B------:R-:W2:Y:S04]  /*0640*/  LDS R31, [R22+0x80] ;  /* 0x00008000161f7984 */ /* 0x000ea80000000800 */
[----:B------:R-:W-:Y:S04]  /*0650*/  LDS R32, [R22+0x140] ;  /* 0x0001400016207984 */ /* 0x000fe80000000800 */
[----:B------:R-:W-:Y:S04]  /*0660*/  LDS R33, [R22+0x180] ;  /* 0x0001800016217984 */ /* 0x000fe80000000800 */
[----:B------:R-:W-:Y:S01]  /*0670*/  LDS R37, [R22+0x340] ;  /* 0x0003400016257984 */ /* 0x000fe20000000800 */
[----:B0-----:R-:W-:-:S03]  /*0680*/  FFMA R15, R8, R35, R15 ;  /* 0x00000023080f7223 */ /* 0x001fc6000000000f */
[----:B------:R-:W0:Y:S01]  /*0690*/  LDS R8, [R22+0xc0] ;  /* 0x0000c00016087984 */ /* 0x000e220000000800 */
[----:B-1----:R-:W-:-:S03]  /*06a0*/  FFMA R34, R12, R9, R15 ;  /* 0x000000090c227223 */ /* 0x002fc6000000000f */
[----:B------:R-:W-:Y:S04]  /*06b0*/  LDS R9, [R22+0x100] ;  /* 0x0001000016097984 */ /* 0x000fe80000000800 */
[----:B------:R-:W1:Y:S01]  /*06c0*/  LDS.128 R12, [R7+0x10] ;  /* 0x00001000070c7984 */ /* 0x000e620000000c00 */
[----:B--2---:R-:W-:-:S03]  /*06d0*/  FFMA R31, R31, R10, R34 ;  /* 0x0000000a1f1f7223 */ /* 0x004fc60000000022 */
[----:B------:R-:W-:Y:S01]  /*06e0*/  LDS R34, [R22+0x3c0] ;  /* 0x0003c00016227984 */ /* 0x000fe20000000800 */
[----:B0-----:R-:W-:-:S03]  /*06f0*/  FFMA R11, R8, R11, R31 ;  /* 0x0000000b080b7223 */ /* 0x001fc6000000001f */
[----:B------:R-:W-:Y:S01]  /*0700*/  LDS R31, [R22+0x240] ;  /* 0x00024000161f7984 */ /* 0x000fe20000000800 */
[----:B-1----:R-:W-:-:S03]  /*0710*/  FFMA R9, R12, R9, R11 ;  /* 0x000000090c097223 */ /* 0x002fc6000000000b */
[----:B------:R-:W0:Y:S01]  /*0720*/  LDS R12, [R22+0x1c0] ;  /* 0x0001c000160c7984 */ /* 0x000e220000000800 */
[----:B------:R-:W-:-:S03]  /*0730*/  FFMA R32, R32, R13, R9 ;  /* 0x0000000d20207223 */ /* 0x000fc60000000009 */
[----:B------:R-:W-:Y:S04]  /*0740*/  LDS R13, [R22+0x200] ;  /* 0x00020000160d7984 */ /* 0x000fe80000000800 */
[----:B------:R-:W1:Y:S01]  /*0750*/  LDS.128 R8, [R7+0x20] ;  /* 0x0000200007087984 */ /* 0x000e620000000c00 */
[----:B------:R-:W-:-:S03]  /*0760*/  FFMA R33, R33, R14, R32 ;  /* 0x0000000e21217223 */ /* 0x000fc60000000020 */
[----:B------:R-:W2:Y:S04]  /*0770*/  LDS R32, [R22+0x280] ;  /* 0x0002800016207984 */ /* 0x000ea80000000800 */
[----:B------:R-:W3:Y:S01]  /*0780*/  LDS R14, [R22+0x2c0] ;  /* 0x0002c000160e7984 */ /* 0x000ee20000000800 */
[----:B0-----:R-:W-:-:S04]  /*0790*/  FFMA R15, R12, R15, R33 ;  /* 0x0000000f0c0f7223 */ /* 0x001fc80000000021 */
[----:B-1----:R-:W-:-:S04]  /*07a0*/  FFMA R8, R8, R13, R15 ;  /* 0x0000000d08087223 */ /* 0x002fc8000000000f */
[----:B------:R-:W-:Y:S02]  /*07b0*/  FFMA R9, R31, R9, R8 ;  /* 0x000000091f097223 */ /* 0x000fe40000000008 */
[----:B------:R-:W-:Y:S02]  /*07c0*/  LDS R31, [R22+0x380] ;  /* 0x00038000161f7984 */ /* 0x000fe40000000800 */
[----:B--2---:R-:W-:Y:S02]  /*07d0*/  FFMA R13, R32, R10, R9 ;  /* 0x0000000a200d7223 */ /* 0x004fe40000000009 */
[----:B------:R-:W-:Y:S02]  /*07e0*/  LDS R9, [R22+0x300] ;  /* 0x0003000016097984 */ /* 0x000fe40000000800 */
        /* <DEDUP_REMOVED lines=10> */
[----:B------:R-:W-:Y:S01]  /*0890*/  IMAD.WIDE.U32 R18, R30, 0x4, R18 ;  /* 0x000000041e127825 */ /* 0x000fe200078e0012 */
        /* <DEDUP_REMOVED lines=8> */
[----:B------:R-:W-:Y:S01]  /*0920*/  LDS R34, [R22+0x340] ;  /* 0x0003400016227984 */ /* 0x000fe20000000800 */
[----:B0-----:R-:W-:-:S03]  /*0930*/  FFMA R15, R8, R35, R15 ;  /* 0x00000023080f7223 */ /* 0x001fc6000000000f */
[----:B------:R-:W0:Y:S01]  /*0940*/  LDS R35, [R22+0xc0] ;  /* 0x0000c00016237984 */ /* 0x000e220000000800 */
[----:B-1----:R-:W-:-:S03]  /*0950*/  FFMA R32, R12, R9, R15 ;  /* 0x000000090c207223 */ /* 0x002fc6000000000f */
[----:B------:R-:W-:Y:S04]  /*0960*/  LDS R9, [R22+0x100] ;  /* 0x0001000016097984 */ /* 0x000fe80000000800 */
[----:B------:R-:W1:Y:S04]  /*0970*/  LDS.128 R12, [R7+0x10] ;  /* 0x00001000070c7984 */ /* 0x000e680000000c00 */
[----:B------:R-:W3:Y:S01]  /*0980*/  LDS R8, [R22+0x140] ;  /* 0x0001400016087984 */ /* 0x000ee20000000800 */
[----:B--2---:R-:W-:-:S03]  /*0990*/  FFMA R10, R31, R10, R32 ;  /* 0x0000000a1f0a7223 */ /* 0x004fc60000000020 */
[----:B------:R-:W2:Y:S01]  /*09a0*/  LDS R31, [R22+0x180] ;  /* 0x00018000161f7984 */ /* 0x000ea20000000800 */
[----:B0-----:R-:W-:-:S03]  /*09b0*/  FFMA R11, R35, R11, R10 ;  /* 0x0000000b230b7223 */ /* 0x001fc6000000000a */
[----:B------:R-:W-:Y:S01]  /*09c0*/  LDS R35, [R22+0x240] ;  /* 0x0002400016237984 */ /* 0x000fe20000000800 */
[----:B-1----:R-:W-:-:S03]  /*09d0*/  FFMA R9, R12, R9, R11 ;  /* 0x000000090c097223 */ /* 0x002fc6000000000b */
[----:B------:R-:W0:Y:S01]  /*09e0*/  LDS R12, [R22+0x1c0] ;  /* 0x0001c000160c7984 */ /* 0x000e220000000800 */
[----:B---3--:R-:W-:-:S03]  /*09f0*/  FFMA R32, R8, R13, R9 ;  /* 0x0000000d08207223 */ /* 0x008fc60000000009 */
[----:B------:R-:W1:Y:S04]  /*0a00*/  LDS.128 R8, [R7+0x20] ;  /* 0x0000200007087984 */ /* 0x000e680000000c00 */
[----:B------:R-:W3:Y:S01]  /*0a10*/  LDS R13, [R22+0x280] ;  /* 0x00028000160d7984 */ /* 0x000ee20000000800 */
[----:B--2---:R-:W-:-:S03]  /*0a20*/  FFMA R31, R31, R14, R32 ;  /* 0x0000000e1f1f7223 */ /* 0x004fc60000000020 */
[----:B------:R-:W-:Y:S01]  /*0a30*/  LDS R32, [R22+0x3c0] ;  /* 0x0003c00016207984 */ /* 0x000fe20000000800 */
[----:B0-----:R-:W-:-:S04]  /*0a40*/  FFMA R15, R12, R15, R31 ;  /* 0x0000000f0c0f7223 */ /* 0x001fc8000000001f */
[----:B-1----:R-:W-:Y:S02]  /*0a50*/  FFMA R8, R8, R33, R15 ;  /* 0x0000002108087223 */ /* 0x002fe4000000000f */
[----:B------:R-:W-:Y:S02]  /*0a60*/  LDS R33, [R22+0x380] ;  /* 0x0003800016217984 */ /* 0x000fe40000000800 */
[----:B------:R-:W-:Y:S02]  /*0a70*/  FFMA R12, R35, R9, R8 ;  /* 0x00000009230c7223 */ /* 0x000fe40000000008 */
[----:B------:R-:W0:Y:S02]  /*0a80*/  LDS R8, [R22+0x2c0] ;  /* 0x0002c00016087984 */ /* 0x000e240000000800 */
[----:B---3--:R-:W-:Y:S02]  /*0a90*/  FFMA R9, R13, R10, R12 ;  /* 0x0000000a0d097223 */ /* 0x008fe4000000000c */
[----:B------:R-:W-:Y:S04]  /*0aa0*/  LDS R35, [R22+0x300] ;  /* 0x0003000016237984 */ /* 0x000fe80000000800 */
[----:B------:R-:W1:Y:S01]  /*0ab0*/  LDS.128 R12, [R7+0x30] ;  /* 0x00003000070c7984 */ /* 0x000e620000000c00 */
[----:B------:R-:W-:Y:S06]  /*0ac0*/  BAR.SYNC.DEFER_BLOCKING 0x0 ;  /* 0x0000000000007b1d */ /* 0x000fec0000010000 */
[----:B------:R0:W2:Y:S04]  /*0ad0*/  LDG.E R16, desc[UR8][R16.64+0xc0] ;  /* 0x0000c00810107981 */ /* 0x0000a8000c1e1900 */
[----:B------:R-:W3:Y:S01]  /*0ae0*/  LDG.E R19, desc[UR8][R18.64] ;  /* 0x0000000812137981 */ /* 0x000ee2000c1e1900 */
[----:B0-----:R-:W-:-:S04]  /*0af0*/  FFMA R17, R8, R11, R9 ;  /* 0x0000000b08117223 */ /* 0x001fc80000000009 */
[----:B-1----:R-:W-:-:S04]  /*0b00*/  FFMA R35, R12, R35, R17 ;  /* 0x000000230c237223 */ /* 0x002fc80000000011 */
[----:B------:R-:W-:-:S04]  /*0b10*/  FFMA R34, R34, R13, R35 ;  /* 0x0000000d22227223 */ /* 0x000fc80000000023 */
[----:B------:R-:W-:-:S04]  /*0b20*/  FFMA R33, R33, R14, R34 ;  /* 0x0000000e21217223 */ /* 0x000fc80000000022 */
[----:B------:R-:W-:Y:S01]  /*0b30*/  FFMA R17, R32, R15, R33 ;  /* 0x0000000f20117223 */ /* 0x000fe20000000021 */
[----:B------:R-:W-:-:S04]  /*0b40*/  IADD3 R25, PT, PT, R25, 0x4, RZ ;  /* 0x0000000419197810 */ /* 0x000fc80007ffe0ff */
[----:B------:R-:W-:Y:S02]  /*0b50*/  ISETP.NE.AND P0, PT, R25, RZ, PT ;  /* 0x000000ff1900720c */ /* 0x000fe40003f05270 */
[----:B------:R-:W-:Y:S02]  /*0b60*/  IADD3 R27, PT, PT, R27, 0x40, RZ ;  /* 0x000000401b1b7810 */ /* 0x000fe40007ffe0ff */
[C---:B------:R-:W-:Y:S02]  /*0b70*/  LEA R30, R5.reuse, R30, 0x6 ;  /* 0x0000001e051e7211 */ /* 0x040fe400078e30ff */
[C---:B------:R-:W-:Y:S02]  /*0b80*/  LEA R28, R5.reuse, R28, 0x6 ;  /* 0x0000001c051c7211 */ /* 0x040fe400078e30ff */
[C---:B------:R-:W-:Y:S02]  /*0b90*/  LEA R26, R5.reuse, R26, 0x6 ;  /* 0x0000001a051a7211 */ /* 0x040fe400078e30ff */
[----:B------:R-:W-:Y:S01]  /*0ba0*/  LEA R24, R5, R24, 0x6 ;  /* 0x0000001805187211 */ /* 0x000fe200078e30ff */
[----:B--2---:R-:W-:Y:S04]  /*0bb0*/  STS [R23], R16 ;  /* 0x0000001017007388 */ /* 0x004fe80000000800 */
[----:B---3--:R-:W-:Y:S01]  /*0bc0*/  STS [R20], R19 ;  /* 0x0000001314007388 */ /* 0x008fe20000000800 */
[----:B------:R-:W-:Y:S06]  /*0bd0*/  BAR.SYNC.DEFER_BLOCKING 0x0 ;  /* 0x0000000000007b1d */ /* 0x000fec0000010000 */
[----:B------:R-:W-:Y:S04]  /*0be0*/  LDS R31, [R22] ;  /* 0x00000000161f7984 */ /* 0x000fe80000000800 */
[----:B------:R-:W0:Y:S04]  /*0bf0*/  LDS.128 R8, [R7] ;  /* 0x0000000007087984 */ /* 0x000e280000000c00 */
[----:B------:R-:W1:Y:S04]  /*0c00*/  LDS R36, [R22+0x40] ;  /* 0x0000400016247984 */ /* 0x000e680000000800 */
[----:B------:R-:W2:Y:S04]  /*0c10*/  LDS R37, [R22+0x80] ;  /* 0x0000800016257984 */ /* 0x000ea80000000800 */
[----:B------:R-:W3:Y:S04]  /*0c20*/  LDS R34, [R22+0xc0] ;  /* 0x0000c00016227984 */ /* 0x000ee80000000800 */
[----:B------:R-:W-:Y:S04]  /*0c30*/  LDS R33, [R22+0x100] ;  /* 0x0001000016217984 */ /* 0x000fe80000000800 */
[----:B------:R-:W4:Y:S04]  /*0c40*/  LDS.128 R12, [R7+0x10] ;  /* 0x00001000070c7984 */ /* 0x000f280000000c00 */
[----:B------:R-:W5:Y:S04]  /*0c50*/  LDS R32, [R22+0x140] ;  /* 0x0001400016207984 */ /* 0x000f680000000800 */
[----:B------:R-:W5:Y:S01]  /*0c60*/  LDS R35, [R22+0x180] ;  /* 0x0001800016237984 */ /* 0x000f620000000800 */
[----:B0-----:R-:W-:-:S03]  /*0c70*/  FFMA R17, R8, R31, R17 ;  /* 0x0000001f08117223 */ /* 0x001fc60000000011 */
[----:B------:R-:W0:Y:S01]  /*0c80*/  LDS R8, [R22+0x1c0] ;  /* 0x0001c00016087984 */ /* 0x000e220000000800 */
[----:B-1----:R-:W-:-:S03]  /*0c90*/  FFMA R36, R36, R9, R17 ;  /* 0x0000000924247223 */ /* 0x002fc60000000011 */
[----:B------:R-:W-:Y:S04]  /*0ca0*/  LDS R31, [R22+0x200] ;  /* 0x00020000161f7984 */ /* 0x000fe80000000800 */
[----:B------:R-:W1:Y:S01]  /*0cb0*/  LDS.128 R16, [R7+0x20] ;  /* 0x0000200007107984 */ /* 0x000e620000000c00 */
[----:B--2---:R-:W-:-:S04]  /*0cc0*/  FFMA R37, R37, R10, R36 ;  /* 0x0000000a25257223 */ /* 0x004fc80000000024 */
[----:B---3--:R-:W-:-:S04]  /*0cd0*/  FFMA R11, R34, R11, R37 ;  /* 0x0000000b220b7223 */ /* 0x008fc80000000025 */
[----:B----4-:R-:W-:Y:S02]  /*0ce0*/  FFMA R11, R12, R33, R11 ;  /* 0x000000210c0b7223 */ /* 0x010fe4000000000b */
[----:B------:R-:W2:Y:S02]  /*0cf0*/  LDS R12, [R22+0x240] ;  /* 0x00024000160c7984 */ /* 0x000ea40000000800 */
[----:B-----5:R-:W-:Y:S02]  /*0d00*/  FFMA R32, R32, R13, R11 ;  /* 0x0000000d20207223 */ /* 0x020fe4000000000b */
[----:B------:R-:W3:Y:S02]  /*0d10*/  LDS R13, [R22+0x280] ;  /* 0x00028000160d7984 */ /* 0x000ee40000000800 */
[----:B------:R-:W-:Y:S02]  /*0d20*/  FFMA R35, R35, R14, R32 ;  /* 0x0000000e23237223 */ /* 0x000fe40000000020 */
[----:B------:R-:W4:Y:S04]  /*0d30*/  LDS R14, [R22+0x2c0] ;  /* 0x0002c000160e7984 */ /* 0x000f280000000800 */
[----:B------:R-:W-:Y:S01]  /*0d40*/  LDS R32, [R22+0x340] ;  /* 0x0003400016207984 */ /* 0x000fe20000000800 */
[----:B0-----:R-:W-:-:S03]  /*0d50*/  FFMA R35, R8, R15, R35 ;  /* 0x0000000f08237223 */ /* 0x001fc60000000023 */
[----:B------:R-:W-:Y:S04]  /*0d60*/  LDS R15, [R22+0x300] ;  /* 0x00030000160f7984 */ /* 0x000fe80000000800 */
[----:B------:R-:W0:Y:S01]  /*0d70*/  LDS.128 R8, [R7+0x30] ;  /* 0x0000300007087984 */ /* 0x000e220000000c00 */
[----:B-1----:R-:W-:-:S03]  /*0d80*/  FFMA R35, R16, R31, R35 ;  /* 0x0000001f10237223 */ /* 0x002fc60000000023 */
[----:B------:R-:W1:Y:S04]  /*0d90*/  LDS R31, [R22+0x380] ;  /* 0x00038000161f7984 */ /* 0x000e680000000800 */
[----:B------:R-:W5:Y:S01]  /*0da0*/  LDS R16, [R22+0x3c0] ;  /* 0x0003c00016107984 */ /* 0x000f620000000800 */
[----:B--2---:R-:W-:-:S04]  /*0db0*/  FFMA R12, R12, R17, R35 ;  /* 0x000000110c0c7223 */ /* 0x004fc80000000023 */
[----:B---3--:R-:W-:-:S04]  /*0dc0*/  FFMA R13, R13, R18, R12 ;  /* 0x000000120d0d7223 */ /* 0x008fc8000000000c */
[----:B----4-:R-:W-:-:S04]  /*0dd0*/  FFMA R13, R14, R19, R13 ;  /* 0x000000130e0d7223 */ /* 0x010fc8000000000d */
[----:B0-----:R-:W-:-:S04]  /*0de0*/  FFMA R13, R8, R15, R13 ;  /* 0x0000000f080d7223 */ /* 0x001fc8000000000d */
[----:B------:R-:W-:-:S04]  /*0df0*/  FFMA R32, R32, R9, R13 ;  /* 0x0000000920207223 */ /* 0x000fc8000000000d */
[----:B-1----:R-:W-:-:S04]  /*0e00*/  FFMA R31, R31, R10, R32 ;  /* 0x0000000a1f1f7223 */ /* 0x002fc80000000020 */
[----:B-----5:R-:W-:Y:S01]  /*0e10*/  FFMA R31, R16, R11, R31 ;  /* 0x0000000b101f7223 */ /* 0x020fe2000000001f */
[----:B------:R-:W-:Y:S06]  /*0e20*/  BAR.SYNC.DEFER_BLOCKING 0x0 ;  /* 0x0000000000007b1d */ /* 0x000fec0000010000 */
[----:B------:R-:W-:Y:S05]  /*0e30*/  @P0 BRA `(.L_x_7) ;  /* 0xfffffff400240947 */ /* 0x000fea000383ffff */
.L_x_6:
[----:B------:R-:W-:-:S13]  /*0e40*/  LOP3.LUT P0, R8, R29, 0x3, RZ, 0xc0, !PT ;  /* 0x000000031d087812 */ /* 0x000fda000780c0ff */
[----:B------:R-:W-:Y:S05]  /*0e50*/  @!P0 BRA `(.L_x_5) ;  /* 0x00000008007c8947 */ /* 0x000fea0003800000 */
[----:B------:R-:W-:Y:S02]  /*0e60*/  ISETP.NE.AND P0, PT, R8, 0x1, PT ;  /* 0x000000010800780c */ /* 0x000fe40003f05270 */
[----:B------:R-:W-:-:S04]  /*0e70*/  LOP3.LUT R29, R29, 0x1, RZ, 0xc0, !PT ;  /* 0x000000011d1d7812 */ /* 0x000fc800078ec0ff */
[----:B------:R-:W-:-:S07]  /*0e80*/  ISETP.NE.U32.AND P1, PT, R29, 0x1, PT ;  /* 0x000000011d00780c */ /* 0x000fce0003f25070 */
[----:B------:R-:W-:Y:S06]  /*0e90*/  @!P0 BRA `(.L_x_8) ;  /* 0x0000000400908947 */ /* 0x000fec0003800000 */
[----:B------:R-:W0:Y:S01]  /*0ea0*/  LDC.64 R22, c[0x0][0x380] ;  /* 0x0000e000ff167b82 */ /* 0x000e220000000a00 */
[C---:B------:R-:W-:Y:S02]  /*0eb0*/  LEA R18, R0.reuse, R3, 0x4 ;  /* 0x0000000300127211 */ /* 0x040fe400078e20ff */
[----:B------:R-:W-:-:S03]  /*0ec0*/  LEA R9, R0, R21, 0x4 ;  /* 0x0000001500097211 */ /* 0x000fc600078e20ff */
[----:B------:R-:W-:Y:S02]  /*0ed0*/  IMAD R13, R18, R5, R4 ;  /* 0x00000005120d7224 */ /* 0x000fe400078e0204 */
[----:B------:R-:W1:Y:S01]  /*0ee0*/  LDC.64 R16, c[0x0][0x388] ;  /* 0x0000e200ff107b82 */ /* 0x000e620000000a00 */
[----:B0-----:R-:W-:-:S05]  /*0ef0*/  IMAD.WIDE R22, R9, 0x4, R22 ;  /* 0x0000000409167825 */ /* 0x001fca00078e0216 */
[----:B------:R-:W2:Y:S01]  /*0f00*/  LDG.E R19, desc[UR8][R22.64] ;  /* 0x0000000816137981 */ /* 0x000ea2000c1e1900 */
[----:B-1----:R-:W-:-:S05]  /*0f10*/  IMAD.WIDE.U32 R12, R13, 0x4, R16 ;  /* 0x000000040d0c7825 */ /* 0x002fca00078e0010 */
[----:B------:R-:W3:Y:S01]  /*0f20*/  LDG.E R25, desc[UR8][R12.64] ;  /* 0x000000080c197981 */ /* 0x000ee2000c1e1900 */
[----:B------:R-:W-:-:S04]  /*0f30*/  UIADD3 UR5, UPT, UPT, UR4, 0x400, URZ ;  /* 0x0000040004057890 */ /* 0x000fc8000fffe0ff */
[----:B------:R-:W-:Y:S01]  /*0f40*/  ULEA UR5, UR6, UR5, 0x18 ;  /* 0x0000000506057291 */ /* 0x000fe2000f8ec0ff */
[----:B------:R-:W-:-:S05]  /*0f50*/  LEA R30, R2, R7, 0x2 ;  /* 0x00000007021e7211 */ /* 0x000fca00078e10ff */
[----:B------:R-:W-:-:S04]  /*0f60*/  LEA R20, R2, UR5, 0x2 ;  /* 0x0000000502147c11 */ /* 0x000fc8000f8e10ff */
[----:B------:R-:W-:Y:S02]  /*0f70*/  LEA R32, R3, R20, 0x6 ;  /* 0x0000001403207211 */ /* 0x000fe400078e30ff */
[----:B------:R-:W-:Y:S01]  /*0f80*/  IADD3 R18, PT, PT, R18, 0x10, RZ ;  /* 0x0000001012127810 */ /* 0x000fe20007ffe0ff */
        /* <DEDUP_REMOVED lines=11> */
[----:B------:R-:W5:Y:S04]  /*1040*/  LDS R19, [R20+0x180] ;  /* 0x0001800014137984 */ /* 0x000f680000000800 */
[----:B------:R-:W5:Y:S04]  /*1050*/  LDS R24, [R20+0x1c0] ;  /* 0x0001c00014187984 */ /* 0x000f680000000800 */
[----:B------:R-:W-:Y:S01]  /*1060*/  LDS R36, [R20+0x240] ;  /* 0x0002400014247984 */ /* 0x000fe20000000800 */
[----:B0-----:R-:W-:-:S03]  /*1070*/  FFMA R8, R8, R27, R31 ;  /* 0x0000001b08087223 */ /* 0x001fc6000000001f */
[----:B------:R-:W-:Y:S01]  /*1080*/  LDS R27, [R20+0x200] ;  /* 0x00020000141b7984 */ /* 0x000fe20000000800 */
[----:B-1----:R-:W-:-:S03]  /*1090*/  FFMA R9, R29, R9, R8 ;  /* 0x000000091d097223 */ /* 0x002fc60000000008 */
[----:B------:R-:W-:Y:S01]  /*10a0*/  LDS R29, [R20+0x300] ;  /* 0x00030000141d7984 */ /* 0x000fe20000000800 */
[----:B--2---:R-:W-:-:S03]  /*10b0*/  FFMA R10, R28, R10, R9 ;  /* 0x0000000a1c0a7223 */ /* 0x004fc60000000009 */
[----:B------:R-:W-:Y:S01]  /*10c0*/  LDS R31, [R20+0x380] ;  /* 0x00038000141f7984 */ /* 0x000fe20000000800 */
[----:B---3--:R-:W-:-:S03]  /*10d0*/  FFMA R11, R33, R11, R10 ;  /* 0x0000000b210b7223 */ /* 0x008fc6000000000a */
[----:B------:R-:W-:Y:S04]  /*10e0*/  LDS R33, [R20+0x280] ;  /* 0x0002800014217984 */ /* 0x000fe80000000800 */
[----:B------:R-:W-:Y:S01]  /*10f0*/  LDS R28, [R20+0x3c0] ;  /* 0x0003c000141c7984 */ /* 0x000fe20000000800 */
[----:B----4-:R-:W-:-:S03]  /*1100*/  FFMA R11, R12, R34, R11 ;  /* 0x000000220c0b7223 */ /* 0x010fc6000000000b */
[----:B------:R-:W-:Y:S01]  /*1110*/  LDS R34, [R20+0x2c0] ;  /* 0x0002c00014227984 */ /* 0x000fe20000000800 */
[----:B-----5:R-:W-:Y:S01]  /*1120*/  FFMA R26, R26, R13, R11 ;  /* 0x0000000d1a1a7223 */ /* 0x020fe2000000000b */
[----:B------:R-:W-:Y:S02]  /*1130*/  IMAD R13, R18, R5, R4 ;  /* 0x00000005120d7224 */ /* 0x000fe400078e0204 */
[----:B------:R-:W0:Y:S01]  /*1140*/  LDS.128 R8, [R7+0x20] ;  /* 0x0000200007087984 */ /* 0x000e220000000c00 */
[----:B------:R-:W-:Y:S01]  /*1150*/  FFMA R19, R19, R14, R26 ;  /* 0x0000000e13137223 */ /* 0x000fe2000000001a */
[----:B------:R-:W-:Y:S02]  /*1160*/  IMAD.WIDE.U32 R12, R13, 0x4, R16 ;  /* 0x000000040d0c7825 */ /* 0x000fe400078e0010 */
[----:B------:R-:W-:Y:S02]  /*1170*/  LDS R26, [R20+0x340] ;  /* 0x00034000141a7984 */ /* 0x000fe40000000800 */
[----:B------:R-:W-:-:S02]  /*1180*/  FFMA R35, R24, R15, R19 ;  /* 0x0000000f18237223 */ /* 0x000fc40000000013 */
[----:B------:R-:W1:Y:S01]  /*1190*/  LDS.128 R16, [R7+0x30] ;  /* 0x0000300007107984 */ /* 0x000e620000000c00 */
[----:B------:R-:W-:Y:S06]  /*11a0*/  BAR.SYNC.DEFER_BLOCKING 0x0 ;  /* 0x0000000000007b1d */ /* 0x000fec0000010000 */
[----:B------:R-:W2:Y:S04]  /*11b0*/  LDG.E R23, desc[UR8][R22.64+0x40] ;  /* 0x0000400816177981 */ /* 0x000ea8000c1e1900 */
[----:B------:R-:W3:Y:S01]  /*11c0*/  LDG.E R37, desc[UR8][R12.64] ;  /* 0x000000080c257981 */ /* 0x000ee2000c1e1900 */
[----:B0-----:R-:W-:-:S04]  /*11d0*/  FFMA R35, R8, R27, R35 ;  /* 0x0000001b08237223 */ /* 0x001fc80000000023 */
[----:B------:R-:W-:-:S04]  /*11e0*/  FFMA R36, R36, R9, R35 ;  /* 0x0000000924247223 */ /* 0x000fc80000000023 */
[----:B------:R-:W-:-:S04]  /*11f0*/  FFMA R33, R33, R10, R36 ;  /* 0x0000000a21217223 */ /* 0x000fc80000000024 */
[----:B------:R-:W-:-:S04]  /*1200*/  FFMA R33, R34, R11, R33 ;  /* 0x0000000b22217223 */ /* 0x000fc80000000021 */
[----:B-1----:R-:W-:-:S04]  /*1210*/  FFMA R29, R16, R29, R33 ;  /* 0x0000001d101d7223 */ /* 0x002fc80000000021 */
[----:B------:R-:W-:-:S04]  /*1220*/  FFMA R26, R26, R17, R29 ;  /* 0x000000111a1a7223 */ /* 0x000fc8000000001d */
[----:B------:R-:W-:-:S04]  /*1230*/  FFMA R31, R31, R18, R26 ;  /* 0x000000121f1f7223 */ /* 0x000fc8000000001a */
[----:B------:R-:W-:Y:S01]  /*1240*/  FFMA R33, R28, R19, R31 ;  /* 0x000000131c217223 */ /* 0x000fe2000000001f */
        /* <DEDUP_REMOVED lines=14> */
[----:B------:R-:W-:Y:S04]  /*1330*/  LDS R31, [R20+0x200] ;  /* 0x00020000141f7984 */ /* 0x000fe80000000800 */
[----:B------:R-:W5:Y:S01]  /*1340*/  LDS.128 R16, [R7+0x20] ;  /* 0x0000200007107984 */ /* 0x000f620000000c00 */
[----:B0-----:R-:W-:-:S03]  /*1350*/  FFMA R25, R12, R25, R33 ;  /* 0x000000190c197223 */ /* 0x001fc60000000021 */
[----:B------:R-:W0:Y:S01]  /*1360*/  LDS R28, [R20+0x240] ;  /* 0x00024000141c7984 */ /* 0x000e220000000800 */
[----:B-1----:R-:W-:-:S03]  /*1370*/  FFMA R24, R24, R13, R25 ;  /* 0x0000000d18187223 */ /* 0x002fc60000000019 */
[----:B------:R-:W1:Y:S01]  /*1380*/  LDS R25, [R20+0x280] ;  /* 0x0002800014197984 */ /* 0x000e620000000800 */
[----:B--2---:R-:W-:-:S03]  /*1390*/  FFMA R27, R27, R14, R24 ;  /* 0x0000000e1b1b7223 */ /* 0x004fc60000000018 */
[----:B------:R-:W2:Y:S01]  /*13a0*/  LDS R24, [R20+0x2c0] ;  /* 0x0002c00014187984 */ /* 0x000ea20000000800 */
[----:B---3--:R-:W-:-:S03]  /*13b0*/  FFMA R33, R22, R15, R27 ;  /* 0x0000000f16217223 */ /* 0x008fc6000000001b */
[----:B------:R-:W-:Y:S04]  /*13c0*/  LDS R27, [R20+0x300] ;  /* 0x00030000141b7984 */ /* 0x000fe80000000800 */
[----:B------:R-:W3:Y:S01]  /*13d0*/  LDS.128 R12, [R7+0x30] ;  /* 0x00003000070c7984 */ /* 0x000ee20000000c00 */
[----:B----4-:R-:W-:-:S03]  /*13e0*/  FFMA R33, R8, R23, R33 ;  /* 0x0000001708217223 */ /* 0x010fc60000000021 */
[----:B------:R-:W4:Y:S04]  /*13f0*/  LDS R22, [R20+0x340] ;  /* 0x0003400014167984 */ /* 0x000f280000000800 */
[----:B------:R-:W4:Y:S01]  /*1400*/  LDS R23, [R20+0x380] ;  /* 0x0003800014177984 */ /* 0x000f220000000800 */
[----:B-----5:R-:W-:-:S03]  /*1410*/  FFMA R30, R30, R9, R33 ;  /* 0x000000091e1e7223 */ /* 0x020fc60000000021 */
[----:B------:R-:W5:Y:S01]  /*1420*/  LDS R8, [R20+0x3c0] ;  /* 0x0003c00014087984 */ /* 0x000f620000000800 */
[----:B------:R-:W-:-:S04]  /*1430*/  FFMA R29, R29, R10, R30 ;  /* 0x0000000a1d1d7223 */ /* 0x000fc8000000001e */
[----:B------:R-:W-:-:S04]  /*1440*/  FFMA R11, R26, R11, R29 ;  /* 0x0000000b1a0b7223 */ /* 0x000fc8000000001d */
[----:B------:R-:W-:-:S04]  /*1450*/  FFMA R11, R16, R31, R11 ;  /* 0x0000001f100b7223 */ /* 0x000fc8000000000b */
[----:B0-----:R-:W-:-:S04]  /*1460*/  FFMA R28, R28, R17, R11 ;  /* 0x000000111c1c7223 */ /* 0x001fc8000000000b */
[----:B-1----:R-:W-:-:S04]  /*1470*/  FFMA R25, R25, R18, R28 ;  /* 0x0000001219197223 */ /* 0x002fc8000000001c */
[----:B--2---:R-:W-:-:S04]  /*1480*/  FFMA R19, R24, R19, R25 ;  /* 0x0000001318137223 */ /* 0x004fc80000000019 */
[----:B---3--:R-:W-:-:S04]  /*1490*/  FFMA R19, R12, R27, R19 ;  /* 0x0000001b0c137223 */ /* 0x008fc80000000013 */
[----:B----4-:R-:W-:-:S04]  /*14a0*/  FFMA R22, R22, R13, R19 ;  /* 0x0000000d16167223 */ /* 0x010fc80000000013 */
[----:B------:R-:W-:-:S04]  /*14b0*/  FFMA R23, R23, R14, R22 ;  /* 0x0000000e17177223 */ /* 0x000fc80000000016 */
[----:B-----5:R-:W-:Y:S01]  /*14c0*/  FFMA R31, R8, R15, R23 ;  /* 0x0000000f081f7223 */ /* 0x020fe20000000017 */
[----:B------:R-:W-:Y:S06]  /*14d0*/  BAR.SYNC.DEFER_BLOCKING 0x0 ;  /* 0x0000000000007b1d */ /* 0x000fec0000010000 */
.L_x_8:
[----:B------:R-:W-:Y:S05]  /*14e0*/  @P1 BRA `(.L_x_5) ;  /* 0x0000000000d81947 */ /* 0x000fea0003800000 */
[----:B------:R-:W0:Y:S01]  /*14f0*/  LDC.64 R8, c[0x0][0x380] ;  /* 0x0000e000ff087b82 */ /* 0x000e220000000a00 */
[C---:B------:R-:W-:Y:S02]  /*1500*/  LEA R10, R0.reuse, R3, 0x4 ;  /* 0x00000003000a7211 */ /* 0x040fe400078e20ff */
[----:B------:R-:W-:-:S03]  /*1510*/  LEA R21, R0, R21, 0x4 ;  /* 0x0000001500157211 */ /* 0x000fc600078e20ff */
[----:B------:R-:W-:Y:S02]  /*1520*/  IMAD R11, R10, R5, R4 ;  /* 0x000000050a0b7224 */ /* 0x000fe400078e0204 */
[----:B------:R-:W1:Y:S01]  /*1530*/  LDC.64 R12, c[0x0][0x388] ;  /* 0x0000e200ff0c7b82 */ /* 0x000e620000000a00 */
[----:B0-----:R-:W-:-:S05]  /*1540*/  IMAD.WIDE R8, R21, 0x4, R8 ;  /* 0x0000000415087825 */ /* 0x001fca00078e0208 */
[----:B------:R-:W2:Y:S01]  /*1550*/  LDG.E R14, desc[UR8][R8.64] ;  /* 0x00000008080e7981 */ /* 0x000ea2000c1e1900 */
[----:B-1----:R-:W-:-:S06]  /*1560*/  IMAD.WIDE.U32 R12, R11, 0x4, R12 ;  /* 0x000000040b0c7825 */ /* 0x002fcc00078e000c */
[----:B------:R-:W3:Y:S01]  /*1570*/  LDG.E R12, desc[UR8][R12.64] ;  /* 0x000000080c0c7981 */ /* 0x000ee2000c1e1900 */
[----:B------:R-:W-:-:S04]  /*1580*/  UIADD3 UR4, UPT, UPT, UR4, 0x400, URZ ;  /* 0x0000040004047890 */ /* 0x000fc8000fffe0ff */
[----:B------:R-:W-:Y:S01]  /*1590*/  ULEA UR4, UR6, UR4, 0x18 ;  /* 0x0000000406047291 */ /* 0x000fe2000f8ec0ff */
[----:B------:R-:W-:-:S05]  /*15a0*/  LEA R15, R2, R7, 0x2 ;  /* 0x00000007020f7211 */ /* 0x000fca00078e10ff */
[----:B------:R-:W-:-:S04]  /*15b0*/  LEA R0, R2, UR4, 0x2 ;  /* 0x0000000402007c11 */ /* 0x000fc8000f8e10ff */
        /* <DEDUP_REMOVED lines=26> */
[----:B------:R-:W4:Y:S01]  /*1760*/  LDS R10, [R0+0x340] ;  /* 0x00034000000a7984 */ /* 0x000f220000000800 */
[----:B-----5:R-:W-:-:S03]  /*1770*/  FFMA R2, R2, R17, R3 ;  /* 0x0000001102027223 */ /* 0x020fc60000000003 */
[----:B------:R-:W5:Y:S04]  /*1780*/  LDS R16, [R0+0x380] ;  /* 0x0003800000107984 */ /* 0x000f680000000800 */
        /* <DEDUP_REMOVED lines=9> */
[----:B-----5:R-:W-:-:S04]  /*1820*/  FFMA R16, R16, R30, R9 ;  /* 0x0000001e10107223 */ /* 0x020fc80000000009 */
[----:B------:R-:W-:Y:S01]  /*1830*/  FFMA R31, R3, R31, R16 ;  /* 0x0000001f031f7223 */ /* 0x000fe20000000010 */
[----:B------:R-:W-:Y:S06]  /*1840*/  BAR.SYNC.DEFER_BLOCKING 0x0 ;  /* 0x0000000000007b1d */ /* 0x000fec0000010000 */
.L_x_5:
[----:B------:R-:W0:Y:S01]  /*1850*/  LDC.64 R2, c[0x0][0x390] ;  /* 0x0000e400ff027b82 */ /* 0x000e220000000a00 */
[----:B------:R-:W-:-:S04]  /*1860*/  IMAD R5, R6, R5, R4 ;  /* 0x0000000506057224 */ /* 0x000fc800078e0204 */
[----:B0-----:R-:W-:-:S05]  /*1870*/  IMAD.WIDE R2, R5, 0x4, R2 ;  /* 0x0000000405027825 */ /* 0x001fca00078e0202 */
[----:B------:R-:W-:Y:S01]  /*1880*/  STG.E desc[UR8][R2.64], R31 ;  /* 0x0000001f02007986 */ /* 0x000fe2000c101908 */
[----:B------:R-:W-:Y:S05]  /*1890*/  EXIT ;  /* 0x000000000000794d */ /* 0x000fea0003800000 */
.L_x_9:
        /* <DEDUP_REMOVED lines=14> */
.L_x_11:


//--------------------- .nv.shared.reserved.0     --------------------------
	.section	.nv.shared.reserved.0,"aw",@nobits
	.weak		__nv_reservedSMEM_offset_0_alias
	.size		__nv_reservedSMEM_offset_0_alias, 0, 64
	.other		__nv_reservedSMEM_offset_0_alias,@"STO_CUDA_RESERVED_SHARED STV_DEFAULT"
__nv_reservedSMEM_offset_0_alias:
	.zero		0
	.zero		64


//--------------------- .nv.shared._Z26MatrixMulKernel_Figure4_16PfS_S_i --------------------------
	.section	.nv.shared._Z26MatrixMulKernel_Figure4_16PfS_S_i,"aw",@nobits
	.sectionflags	@""
	.align	4
.nv.shared._Z26MatrixMulKernel_Figure4_16PfS_S_i:
	.zero		3072


//--------------------- .nv.constant0._Z25MatrixMulKernel_Figure4_3PfS_S_i --------------------------
	.section	.nv.constant0._Z25MatrixMulKernel_Figure4_3PfS_S_i,"a",@progbits
	.sectionflags	@""
	.align	4
.nv.constant0._Z25MatrixMulKernel_Figure4_3PfS_S_i:
	.zero		924


//--------------------- .nv.constant0._Z26MatrixMulKernel_Figure4_16PfS_S_i --------------------------
	.section	.nv.constant0._Z26MatrixMulKernel_Figure4_16PfS_S_i,"a",@progbits
	.sectionflags	@""
	.align	4
.nv.constant0._Z26MatrixMulKernel_Figure4_16PfS_S_i:
	.zero		924


//--------------------- SYMBOLS --------------------------

	.type		.nv.reservedSmem.offset0,@object
	.size		.nv.reservedSmem.offset0,0x4
	.type		.nv.reservedSmem.cap,@object
	.size		.nv.reservedSmem.cap,0x4
